	.headerflags	@"EF_CUDA_TEXMODE_UNIFIED EF_CUDA_64BIT_ADDRESS EF_CUDA_SM86 EF_CUDA_VIRTUAL_SM(EF_CUDA_SM86)"
	.elftype	@"ET_EXEC"


//--------------------- .nv.info                  --------------------------
	.section	.nv.info,"",@"SHT_CUDA_INFO"
	.align	4


	//----- nvinfo : EIATTR_REGCOUNT
	.align		4
        /*0000*/ 	.byte	0x04, 0x2f
        /*0002*/ 	.short	(.L_2 - .L_1)
	.align		4
.L_1:
        /*0004*/ 	.word	index@(triton_red_fused__to_copy_add_amax_amin_clamp_mul_native_layer_norm_reciprocal_1)
        /*0008*/ 	.word	0x00000027


	//----- nvinfo : EIATTR_MIN_STACK_SIZE
	.align		4
.L_2:
        /*000c*/ 	.byte	0x04, 0x12
        /*000e*/ 	.short	(.L_4 - .L_3)
	.align		4
.L_3:
        /*0010*/ 	.word	index@(triton_red_fused__to_copy_add_amax_amin_clamp_mul_native_layer_norm_reciprocal_1)
        /*0014*/ 	.word	0x00000000


	//----- nvinfo : EIATTR_FRAME_SIZE
	.align		4
.L_4:
        /*0018*/ 	.byte	0x04, 0x11
        /*001a*/ 	.short	(.L_6 - .L_5)
	.align		4
.L_5:
        /*001c*/ 	.word	index@(triton_red_fused__to_copy_add_amax_amin_clamp_mul_native_layer_norm_reciprocal_1)
        /*0020*/ 	.word	0x00000000


	//----- nvinfo : EIATTR_MIN_STACK_SIZE
	.align		4
.L_6:
        /*0024*/ 	.byte	0x04, 0x12
        /*0026*/ 	.short	(.L_8 - .L_7)
	.align		4
.L_7:
        /*0028*/ 	.word	index@(triton_red_fused__to_copy_add_amax_amin_clamp_mul_native_layer_norm_reciprocal_1)
        /*002c*/ 	.word	0x00000000
.L_8:


//--------------------- .nv.info.triton_red_fused__to_copy_add_amax_amin_clamp_mul_native_layer_norm_reciprocal_1 --------------------------
	.section	.nv.info.triton_red_fused__to_copy_add_amax_amin_clamp_mul_native_layer_norm_reciprocal_1,"",@"SHT_CUDA_INFO"
	.sectionflags	@""
	.align	4


	//----- nvinfo : EIATTR_CUDA_API_VERSION
	.align		4
        /*0000*/ 	.byte	0x04, 0x37
        /*0002*/ 	.short	(.L_10 - .L_9)
.L_9:
        /*0004*/ 	.word	0x0000007c


	//----- nvinfo : EIATTR_SW2861232_WAR
	.align		4
.L_10:
        /*0008*/ 	.byte	0x01, 0x35
	.zero		2


	//----- nvinfo : EIATTR_PARAM_CBANK
	.align		4
        /*000c*/ 	.byte	0x04, 0x0a
        /*000e*/ 	.short	(.L_12 - .L_11)
	.align		4
.L_11:
        /*0010*/ 	.word	index@(.nv.constant0.triton_red_fused__to_copy_add_amax_amin_clamp_mul_native_layer_norm_reciprocal_1)
        /*0014*/ 	.short	0x0160
        /*0016*/ 	.short	0x0078


	//----- nvinfo : EIATTR_CBANK_PARAM_SIZE
	.align		4
.L_12:
        /*0018*/ 	.byte	0x03, 0x19
        /*001a*/ 	.short	0x0078


	//----- nvinfo : EIATTR_KPARAM_INFO
	.align		4
        /*001c*/ 	.byte	0x04, 0x17
        /*001e*/ 	.short	(.L_14 - .L_13)
.L_13:
        /*0020*/ 	.word	0x00000000
        /*0024*/ 	.short	0x000f
        /*0026*/ 	.short	0x0070
        /*0028*/ 	.byte	0x00, 0xf4, 0x21, 0x00


	//----- nvinfo : EIATTR_KPARAM_INFO
	.align		4
.L_14:
        /*002c*/ 	.byte	0x04, 0x17
        /*002e*/ 	.short	(.L_16 - .L_15)
.L_15:
        /*0030*/ 	.word	0x00000000
        /*0034*/ 	.short	0x000e
        /*0036*/ 	.short	0x006c
        /*0038*/ 	.byte	0x00, 0xf0, 0x11, 0x00


	//----- nvinfo : EIATTR_KPARAM_INFO
	.align		4
.L_16:
        /*003c*/ 	.byte	0x04, 0x17
        /*003e*/ 	.short	(.L_18 - .L_17)
.L_17:
        /*0040*/ 	.word	0x00000000
        /*0044*/ 	.short	0x000d
        /*0046*/ 	.short	0x0068
        /*0048*/ 	.byte	0x00, 0xf0, 0x11, 0x00


	//----- nvinfo : EIATTR_KPARAM_INFO
	.align		4
.L_18:
        /*004c*/ 	.byte	0x04, 0x17
        /*004e*/ 	.short	(.L_20 - .L_19)
.L_19:
        /*0050*/ 	.word	0x00000000
        /*0054*/ 	.short	0x000c
        /*0056*/ 	.short	0x0060
        /*0058*/ 	.byte	0x00, 0xf4, 0x21, 0x00


	//----- nvinfo : EIATTR_KPARAM_INFO
	.align		4
.L_20:
        /*005c*/ 	.byte	0x04, 0x17
        /*005e*/ 	.short	(.L_22 - .L_21)
.L_21:
        /*0060*/ 	.word	0x00000000
        /*0064*/ 	.short	0x000b
        /*0066*/ 	.short	0x0058
        /*0068*/ 	.byte	0x00, 0xf4, 0x21, 0x00


	//----- nvinfo : EIATTR_KPARAM_INFO
	.align		4
.L_22:
        /*006c*/ 	.byte	0x04, 0x17
        /*006e*/ 	.short	(.L_24 - .L_23)
.L_23:
        /*0070*/ 	.word	0x00000000
        /*0074*/ 	.short	0x000a
        /*0076*/ 	.short	0x0050
        /*0078*/ 	.byte	0x00, 0xf4, 0x21, 0x00


	//----- nvinfo : EIATTR_KPARAM_INFO
	.align		4
.L_24:
        /*007c*/ 	.byte	0x04, 0x17
        /*007e*/ 	.short	(.L_26 - .L_25)
.L_25:
        /*0080*/ 	.word	0x00000000
        /*0084*/ 	.short	0x0009
        /*0086*/ 	.short	0x0048
        /*0088*/ 	.byte	0x00, 0xf4, 0x21, 0x00


	//----- nvinfo : EIATTR_KPARAM_INFO
	.align		4
.L_26:
        /*008c*/ 	.byte	0x04, 0x17
        /*008e*/ 	.short	(.L_28 - .L_27)
.L_27:
        /*0090*/ 	.word	0x00000000
        /*0094*/ 	.short	0x0008
        /*0096*/ 	.short	0x0040
        /*0098*/ 	.byte	0x00, 0xf4, 0x21, 0x00


	//----- nvinfo : EIATTR_KPARAM_INFO
	.align		4
.L_28:
        /*009c*/ 	.byte	0x04, 0x17
        /*009e*/ 	.short	(.L_30 - .L_29)
.L_29:
        /*00a0*/ 	.word	0x00000000
        /*00a4*/ 	.short	0x0007
        /*00a6*/ 	.short	0x0038
        /*00a8*/ 	.byte	0x00, 0xf4, 0x21, 0x00


	//----- nvinfo : EIATTR_KPARAM_INFO
	.align		4
.L_30:
        /*00ac*/ 	.byte	0x04, 0x17
        /*00ae*/ 	.short	(.L_32 - .L_31)
.L_31:
        /*00b0*/ 	.word	0x00000000
        /*00b4*/ 	.short	0x0006
        /*00b6*/ 	.short	0x0030
        /*00b8*/ 	.byte	0x00, 0xf4, 0x21, 0x00


	//----- nvinfo : EIATTR_KPARAM_INFO
	.align		4
.L_32:
        /*00bc*/ 	.byte	0x04, 0x17
        /*00be*/ 	.short	(.L_34 - .L_33)
.L_33:
        /*00c0*/ 	.word	0x00000000
        /*00c4*/ 	.short	0x0005
        /*00c6*/ 	.short	0x0028
        /*00c8*/ 	.byte	0x00, 0xf4, 0x21, 0x00


	//----- nvinfo : EIATTR_KPARAM_INFO
	.align		4
.L_34:
        /*00cc*/ 	.byte	0x04, 0x17
        /*00ce*/ 	.short	(.L_36 - .L_35)
.L_35:
        /*00d0*/ 	.word	0x00000000
        /*00d4*/ 	.short	0x0004
        /*00d6*/ 	.short	0x0020
        /*00d8*/ 	.byte	0x00, 0xf4, 0x21, 0x00


	//----- nvinfo : EIATTR_KPARAM_INFO
	.align		4
.L_36:
        /*00dc*/ 	.byte	0x04, 0x17
        /*00de*/ 	.short	(.L_38 - .L_37)
.L_37:
        /*00e0*/ 	.word	0x00000000
        /*00e4*/ 	.short	0x0003
        /*00e6*/ 	.short	0x0018
        /*00e8*/ 	.byte	0x00, 0xf4, 0x21, 0x00


	//----- nvinfo : EIATTR_KPARAM_INFO
	.align		4
.L_38:
        /*00ec*/ 	.byte	0x04, 0x17
        /*00ee*/ 	.short	(.L_40 - .L_39)
.L_39:
        /*00f0*/ 	.word	0x00000000
        /*00f4*/ 	.short	0x0002
        /*00f6*/ 	.short	0x0010
        /*00f8*/ 	.byte	0x00, 0xf4, 0x21, 0x00


	//----- nvinfo : EIATTR_KPARAM_INFO
	.align		4
.L_40:
        /*00fc*/ 	.byte	0x04, 0x17
        /*00fe*/ 	.short	(.L_42 - .L_41)
.L_41:
        /*0100*/ 	.word	0x00000000
        /*0104*/ 	.short	0x0001
        /*0106*/ 	.short	0x0008
        /*0108*/ 	.byte	0x00, 0xf4, 0x21, 0x00


	//----- nvinfo : EIATTR_KPARAM_INFO
	.align		4
.L_42:
        /*010c*/ 	.byte	0x04, 0x17
        /*010e*/ 	.short	(.L_44 - .L_43)
.L_43:
        /*0110*/ 	.word	0x00000000
        /*0114*/ 	.short	0x0000
        /*0116*/ 	.short	0x0000
        /*0118*/ 	.byte	0x00, 0xf4, 0x21, 0x00


	//----- nvinfo : EIATTR_MAXREG_COUNT
	.align		4
.L_44:
        /*011c*/ 	.byte	0x03, 0x1b
        /*011e*/ 	.short	0x00ff


	//----- nvinfo : EIATTR_COOP_GROUP_MASK_REGIDS
	.align		4
        /*0120*/ 	.byte	0x04, 0x29
        /*0122*/ 	.short	(.L_46 - .L_45)


	//   ....[0]....
.L_45:
        /*0124*/ 	.word	0xffffffff


	//   ....[1]....
        /*0128*/ 	.word	0xffffffff


	//   ....[2]....
        /*012c*/ 	.word	0xffffffff


	//   ....[3]....
        /*0130*/ 	.word	0xffffffff


	//   ....[4]....
        /*0134*/ 	.word	0xffffffff


	//   ....[5]....
        /*0138*/ 	.word	0xffffffff


	//   ....[6]....
        /*013c*/ 	.word	0xffffffff


	//   ....[7]....
        /*0140*/ 	.word	0xffffffff


	//   ....[8]....
        /*0144*/ 	.word	0xffffffff


	//   ....[9]....
        /*0148*/ 	.word	0xffffffff


	//----- nvinfo : EIATTR_COOP_GROUP_INSTR_OFFSETS
	.align		4
.L_46:
        /*014c*/ 	.byte	0x04, 0x28
        /*014e*/ 	.short	(.L_48 - .L_47)


	//   ....[0]....
.L_47:
        /*0150*/ 	.word	0x000010d0


	//   ....[1]....
        /*0154*/ 	.word	0x00001100


	//   ....[2]....
        /*0158*/ 	.word	0x00001140


	//   ....[3]....
        /*015c*/ 	.word	0x00001180


	//   ....[4]....
        /*0160*/ 	.word	0x000012e0


	//   ....[5]....
        /*0164*/ 	.word	0x00001300


	//   ....[6]....
        /*0168*/ 	.word	0x000016c0


	//   ....[7]....
        /*016c*/ 	.word	0x000016f0


	//   ....[8]....
        /*0170*/ 	.word	0x00001750


	//   ....[9]....
        /*0174*/ 	.word	0x00001790


	//----- nvinfo : EIATTR_EXIT_INSTR_OFFSETS
	.align		4
.L_48:
        /*0178*/ 	.byte	0x04, 0x1c
        /*017a*/ 	.short	(.L_50 - .L_49)


	//   ....[0]....
.L_49:
        /*017c*/ 	.word	0x00001ce0


	//----- nvinfo : EIATTR_REQNTID
	.align		4
.L_50:
        /*0180*/ 	.byte	0x04, 0x10
        /*0182*/ 	.short	(.L_52 - .L_51)
.L_51:
        /*0184*/ 	.word	0x00000100
        /*0188*/ 	.word	0x00000001
        /*018c*/ 	.word	0x00000001


	//----- nvinfo : EIATTR_CRS_STACK_SIZE
	.align		4
.L_52:
        /*0190*/ 	.byte	0x04, 0x1e
        /*0192*/ 	.short	(.L_54 - .L_53)
.L_53:
        /*0194*/ 	.word	0x00000000
.L_54:


//--------------------- .nv.callgraph             --------------------------
	.section	.nv.callgraph,"",@"SHT_CUDA_CALLGRAPH"
	.align	4
	.sectionentsize	8
	.align		4
        /*0000*/ 	.word	0x00000000
	.align		4
        /*0004*/ 	.word	0xffffffff
	.align		4
        /*0008*/ 	.word	0x00000000
	.align		4
        /*000c*/ 	.word	0xfffffffe
	.align		4
        /*0010*/ 	.word	0x00000000
	.align		4
        /*0014*/ 	.word	0xfffffffd
	.align		4
        /*0018*/ 	.word	0x00000000
	.align		4
        /*001c*/ 	.word	0xfffffffc


//--------------------- .nv.rel.action            --------------------------
	.section	.nv.rel.action,"",@"SHT_CUDA_RELOCINFO"
	.align	8
	.sectionentsize	8
        /*0000*/ 	.byte	0x73, 0x00, 0x00, 0x00, 0x00, 0x00, 0x00, 0x00, 0x00, 0x00, 0x00, 0x11, 0x25, 0x00, 0x05, 0x36


//--------------------- .nv.constant4             --------------------------
	.section	.nv.constant4,"a",@progbits
	.align	8
	.align		8
.nv.constant4:
        /*0000*/ 	.dword	_$_str


//--------------------- .nv.constant0.triton_red_fused__to_copy_add_amax_amin_clamp_mul_native_layer_norm_reciprocal_1 --------------------------
	.section	.nv.constant0.triton_red_fused__to_copy_add_amax_amin_clamp_mul_native_layer_norm_reciprocal_1,"a",@progbits
	.sectionflags	@""
	.align	4
.nv.constant0.triton_red_fused__to_copy_add_amax_amin_clamp_mul_native_layer_norm_reciprocal_1:
	.zero		472


//--------------------- .text.triton_red_fused__to_copy_add_amax_amin_clamp_mul_native_layer_norm_reciprocal_1 --------------------------
	.section	.text.triton_red_fused__to_copy_add_amax_amin_clamp_mul_native_layer_norm_reciprocal_1,"ax",@progbits
	.sectionflags	@"SHF_BARRIERS=1"
	.sectioninfo	@"SHI_REGISTERS=39"
	.align	128
        .global         triton_red_fused__to_copy_add_amax_amin_clamp_mul_native_layer_norm_reciprocal_1
        .type           triton_red_fused__to_copy_add_amax_amin_clamp_mul_native_layer_norm_reciprocal_1,@function
        .size           triton_red_fused__to_copy_add_amax_amin_clamp_mul_native_layer_norm_reciprocal_1,(.L_x_6 - triton_red_fused__to_copy_add_amax_amin_clamp_mul_native_layer_norm_reciprocal_1)
        .other          triton_red_fused__to_copy_add_amax_amin_clamp_mul_native_layer_norm_reciprocal_1,@"STO_CUDA_ENTRY STV_DEFAULT"
triton_red_fused__to_copy_add_amax_amin_clamp_mul_native_layer_norm_reciprocal_1:
.text.triton_red_fused__to_copy_add_amax_amin_clamp_mul_native_layer_norm_reciprocal_1:
[----:B------:R-:W-:Y:S02]  /*0000*/  MOV R1, c[0x0][0x28] ;  /* 0x00000a0000017a02 */ /* 0x000fe40000000f00 */
[----:B------:R-:W0:Y:S01]  /*0010*/  S2R R0, SR_TID.X ;  /* 0x0000000000007919 */ /* 0x000e220000002100 */
[----:B------:R-:W-:Y:S01]  /*0020*/  ULDC.64 UR4, c[0x0][0x118] ;  /* 0x0000460000047ab9 */ /* 0x000fe20000000a00 */
[----:B------:R-:W-:Y:S02]  /*0030*/  BSSY B0, `(.L_x_0) ;  /* 0x0000109000007945 */ /* 0x000fe40003800000 */
[----:B------:R-:W1:Y:S01]  /*0040*/  S2R R5, SR_CTAID.X ;  /* 0x0000000000057919 */ /* 0x000e620000002500 */
[----:B0-----:R-:W-:Y:S02]  /*0050*/  SHF.R.U32.HI R10, RZ, 0x2, R0 ;  /* 0x00000002ff0a7819 */ /* 0x001fe40000011600 */
[----:B------:R-:W-:Y:S02]  /*0060*/  LOP3.LUT R12, R0, 0x3, RZ, 0xc0, !PT ;  /* 0x00000003000c7812 */ /* 0x000fe400078ec0ff */
[----:B-1----:R-:W-:Y:S02]  /*0070*/  SHF.L.U32 R11, R5, 0x6, RZ ;  /* 0x00000006050b7819 */ /* 0x002fe400000006ff */
[----:B------:R-:W-:-:S02]  /*0080*/  SGXT.U32 R10, R10, 0x6 ;  /* 0x000000060a0a781a */ /* 0x000fc40000000000 */
[----:B------:R-:W-:Y:S02]  /*0090*/  LOP3.LUT R13, R0, 0x3f, RZ, 0xc0, !PT ;  /* 0x0000003f000d7812 */ /* 0x000fe400078ec0ff */
[----:B------:R-:W-:-:S04]  /*00a0*/  LOP3.LUT R3, R10, R11, RZ, 0xfc, !PT ;  /* 0x0000000b0a037212 */ /* 0x000fc800078efcff */
[----:B------:R-:W-:-:S13]  /*00b0*/  ISETP.GE.AND P1, PT, R3, 0xe10, PT ;  /* 0x00000e100300780c */ /* 0x000fda0003f26270 */
[----:B------:R-:W-:Y:S01]  /*00c0*/  @P1 LEA R17, R5, R10, 0x6 ;  /* 0x0000000a05111211 */ /* 0x000fe200078e30ff */
[----:B------:R-:W-:Y:S01]  /*00d0*/  @P1 CS2R R20, SRZ ;  /* 0x0000000000141805 */ /* 0x000fe2000001ff00 */
[----:B------:R-:W-:-:S03]  /*00e0*/  @P1 MOV R26, RZ ;  /* 0x000000ff001a1202 */ /* 0x000fc60000000f00 */
[----:B------:R-:W-:Y:S01]  /*00f0*/  @P1 IMAD R17, R17, 0xc00, R12 ;  /* 0x00000c0011111824 */ /* 0x000fe200078e020c */
[----:B------:R-:W-:Y:S05]  /*0100*/  @P1 BRA `(.L_x_1) ;  /* 0x00000fb000001947 */ /* 0x000fea0003800000 */
[----:B------:R-:W-:Y:S02]  /*0110*/  IMAD.MOV.U32 R16, RZ, RZ, 0x2 ;  /* 0x00000002ff107424 */ /* 0x000fe400078e00ff */
[----:B------:R-:W-:-:S04]  /*0120*/  IMAD R3, R3, 0xc00, R12 ;  /* 0x00000c0003037824 */ /* 0x000fc800078e020c */
[----:B------:R-:W-:-:S06]  /*0130*/  IMAD.WIDE R2, R3, R16, c[0x0][0x160] ;  /* 0x0000580003027625 */ /* 0x000fcc00078e0210 */
[----:B------:R-:W2:Y:S01]  /*0140*/  LDG.E.EL.U16 R2, [R2.64] ;  /* 0x0000000402027981 */ /* 0x000ea2000c2e1500 */
[----:B------:R-:W-:Y:S01]  /*0150*/  LEA R17, R5, R10, 0x6 ;  /* 0x0000000a05117211 */ /* 0x000fe200078e30ff */
[----:B------:R-:W-:Y:S01]  /*0160*/  IMAD.MOV.U32 R22, RZ, RZ, RZ ;  /* 0x000000ffff167224 */ /* 0x000fe200078e00ff */
[----:B------:R-:W-:Y:S02]  /*0170*/  MOV R21, RZ ;  /* 0x000000ff00157202 */ /* 0x000fe40000000f00 */
[----:B------:R-:W-:Y:S01]  /*0180*/  MOV R26, 0x3f800000 ;  /* 0x3f800000001a7802 */ /* 0x000fe20000000f00 */
[----:B------:R-:W-:Y:S01]  /*0190*/  IMAD R17, R17, 0xc00, R12 ;  /* 0x00000c0011117824 */ /* 0x000fe200078e020c */
[----:B------:R-:W-:-:S04]  /*01a0*/  MOV R14, RZ ;  /* 0x000000ff000e7202 */ /* 0x000fc80000000f00 */
[----:B------:R-:W-:Y:S02]  /*01b0*/  IADD3 R15, R17, 0x4, RZ ;  /* 0x00000004110f7810 */ /* 0x000fe40007ffe0ff */
[----:B--2---:R-:W-:Y:S02]  /*01c0*/  SHF.L.U32 R20, R2, 0x10, RZ ;  /* 0x0000001002147819 */ /* 0x004fe400000006ff */
.L_x_2:
[----:B------:R-:W-:-:S05]  /*01d0*/  IADD3 R3, R15, R22, RZ ;  /* 0x000000160f037210 */ /* 0x000fca0007ffe0ff */
[----:B------:R-:W-:-:S05]  /*01e0*/  IMAD.WIDE R2, R3, R16, c[0x0][0x160] ;  /* 0x0000580003027625 */ /* 0x000fca00078e0210 */
[----:B------:R0:W2:Y:S01]  /*01f0*/  LDG.E.EL.U16 R25, [R2.64] ;  /* 0x0000000402197981 */ /* 0x0000a2000c2e1500 */
[----:B------:R-:W-:-:S05]  /*0200*/  IADD3 R5, R15, 0x4, R22 ;  /* 0x000000040f057810 */ /* 0x000fca0007ffe016 */
[----:B------:R-:W-:-:S05]  /*0210*/  IMAD.WIDE R4, R5, R16, c[0x0][0x160] ;  /* 0x0000580005047625 */ /* 0x000fca00078e0210 */
[----:B------:R1:W3:Y:S01]  /*0220*/  LDG.E.EL.U16 R18, [R4.64] ;  /* 0x0000000404127981 */ /* 0x0002e2000c2e1500 */
[----:B------:R-:W-:-:S05]  /*0230*/  IADD3 R7, R15, 0x8, R22 ;  /* 0x000000080f077810 */ /* 0x000fca0007ffe016 */
[----:B------:R-:W-:-:S05]  /*0240*/  IMAD.WIDE R6, R7, R16, c[0x0][0x160] ;  /* 0x0000580007067625 */ /* 0x000fca00078e0210 */
[----:B------:R4:W5:Y:S01]  /*0250*/  LDG.E.EL.U16 R23, [R6.64] ;  /* 0x0000000406177981 */ /* 0x000962000c2e1500 */
[----:B------:R-:W-:-:S05]  /*0260*/  IADD3 R9, R15, 0xc, R22 ;  /* 0x0000000c0f097810 */ /* 0x000fca0007ffe016 */
[----:B------:R-:W-:-:S05]  /*0270*/  IMAD.WIDE R8, R9, R16, c[0x0][0x160] ;  /* 0x0000580009087625 */ /* 0x000fca00078e0210 */
[----:B------:R0:W5:Y:S01]  /*0280*/  LDG.E.EL.U16 R24, [R8.64] ;  /* 0x0000000408187981 */ /* 0x000162000c2e1500 */
[----:B------:R-:W-:-:S05]  /*0290*/  IADD3 R31, R15, 0x10, R22 ;  /* 0x000000100f1f7810 */ /* 0x000fca0007ffe016 */
[----:B------:R-:W-:-:S05]  /*02a0*/  IMAD.WIDE R30, R31, R16, c[0x0][0x160] ;  /* 0x000058001f1e7625 */ /* 0x000fca00078e0210 */
[----:B------:R1:W5:Y:S01]  /*02b0*/  LDG.E.EL.U16 R19, [R30.64] ;  /* 0x000000041e137981 */ /* 0x000362000c2e1500 */
[----:B0-----:R-:W-:-:S05]  /*02c0*/  IADD3 R3, R15, 0x14, R22 ;  /* 0x000000140f037810 */ /* 0x001fca0007ffe016 */
[----:B------:R-:W-:-:S05]  /*02d0*/  IMAD.WIDE R2, R3, R16, c[0x0][0x160] ;  /* 0x0000580003027625 */ /* 0x000fca00078e0210 */
[----:B------:R0:W5:Y:S01]  /*02e0*/  LDG.E.EL.U16 R27, [R2.64] ;  /* 0x00000004021b7981 */ /* 0x000162000c2e1500 */
[----:B-1----:R-:W-:-:S05]  /*02f0*/  IADD3 R5, R15, 0x18, R22 ;  /* 0x000000180f057810 */ /* 0x002fca0007ffe016 */
[----:B------:R-:W-:-:S05]  /*0300*/  IMAD.WIDE R4, R5, R16, c[0x0][0x160] ;  /* 0x0000580005047625 */ /* 0x000fca00078e0210 */
[----:B------:R1:W5:Y:S01]  /*0310*/  LDG.E.EL.U16 R28, [R4.64] ;  /* 0x00000004041c7981 */ /* 0x000362000c2e1500 */
[----:B----4-:R-:W-:-:S05]  /*0320*/  IADD3 R7, R15, 0x1c, R22 ;  /* 0x0000001c0f077810 */ /* 0x010fca0007ffe016 */
[----:B------:R-:W-:-:S05]  /*0330*/  IMAD.WIDE R6, R7, R16, c[0x0][0x160] ;  /* 0x0000580007067625 */ /* 0x000fca00078e0210 */
[----:B------:R4:W5:Y:S01]  /*0340*/  LDG.E.EL.U16 R29, [R6.64] ;  /* 0x00000004061d7981 */ /* 0x000962000c2e1500 */
[----:B------:R-:W-:-:S05]  /*0350*/  IADD3 R9, R15, 0x20, R22 ;  /* 0x000000200f097810 */ /* 0x000fca0007ffe016 */
[----:B------:R-:W-:-:S05]  /*0360*/  IMAD.WIDE R8, R9, R16, c[0x0][0x160] ;  /* 0x0000580009087625 */ /* 0x000fca00078e0210 */
[----:B------:R1:W5:Y:S01]  /*0370*/  LDG.E.EL.U16 R30, [R8.64] ;  /* 0x00000004081e7981 */ /* 0x000362000c2e1500 */
[----:B------:R-:W-:-:S05]  /*0380*/  IADD3 R31, R15, 0x24, R22 ;  /* 0x000000240f1f7810 */ /* 0x000fca0007ffe016 */
[----:B0-----:R-:W-:-:S06]  /*0390*/  IMAD.WIDE R2, R31, R16, c[0x0][0x160] ;  /* 0x000058001f027625 */ /* 0x001fcc00078e0210 */
[----:B------:R0:W5:Y:S01]  /*03a0*/  LDG.E.EL.U16 R2, [R2.64] ;  /* 0x0000000402027981 */ /* 0x000162000c2e1500 */
[----:B------:R-:W-:-:S05]  /*03b0*/  IADD3 R31, R15, 0x28, R22 ;  /* 0x000000280f1f7810 */ /* 0x000fca0007ffe016 */
[----:B-1----:R-:W-:-:S06]  /*03c0*/  IMAD.WIDE R4, R31, R16, c[0x0][0x160] ;  /* 0x000058001f047625 */ /* 0x002fcc00078e0210 */
[----:B------:R1:W5:Y:S01]  /*03d0*/  LDG.E.EL.U16 R4, [R4.64] ;  /* 0x0000000404047981 */ /* 0x000362000c2e1500 */
[----:B------:R-:W-:-:S05]  /*03e0*/  IADD3 R31, R15, 0x2c, R22 ;  /* 0x0000002c0f1f7810 */ /* 0x000fca0007ffe016 */
[----:B----4-:R-:W-:-:S06]  /*03f0*/  IMAD.WIDE R6, R31, R16, c[0x0][0x160] ;  /* 0x000058001f067625 */ /* 0x010fcc00078e0210 */
[----:B------:R4:W5:Y:S01]  /*0400*/  LDG.E.EL.U16 R6, [R6.64] ;  /* 0x0000000406067981 */ /* 0x000962000c2e1500 */
[----:B------:R-:W-:Y:S01]  /*0410*/  IADD3 R9, R15, 0x30, R22 ;  /* 0x000000300f097810 */ /* 0x000fe20007ffe016 */
[----:B------:R-:W-:-:S04]  /*0420*/  FADD R26, R26, 1 ;  /* 0x3f8000001a1a7421 */ /* 0x000fc80000000000 */
[----:B------:R-:W-:Y:S01]  /*0430*/  IMAD.WIDE R8, R9, R16, c[0x0][0x160] ;  /* 0x0000580009087625 */ /* 0x000fe200078e0210 */
[C---:B------:R-:W-:Y:S01]  /*0440*/  FSETP.GEU.AND P2, PT, |R26|.reuse, 1.175494350822287508e-38, PT ;  /* 0x008000001a00780b */ /* 0x040fe20003f4e200 */
[C---:B0-----:R-:W-:Y:S01]  /*0450*/  FMUL R3, R26.reuse, 0.25 ;  /* 0x3e8000001a037820 */ /* 0x041fe20000400000 */
[----:B------:R-:W-:-:S03]  /*0460*/  FSETP.GT.AND P0, PT, |R26|, 8.50705917302346158658e+37, PT ;  /* 0x7e8000001a00780b */ /* 0x000fc60003f04200 */
[----:B------:R0:W5:Y:S01]  /*0470*/  LDG.E.EL.U16 R8, [R8.64] ;  /* 0x0000000408087981 */ /* 0x000162000c2e1500 */
[----:B-1----:R-:W-:Y:S01]  /*0480*/  FSEL R5, R3, R26, P0 ;  /* 0x0000001a03057208 */ /* 0x002fe20000000000 */
[----:B------:R-:W-:-:S05]  /*0490*/  FADD R26, R26, 1 ;  /* 0x3f8000001a1a7421 */ /* 0x000fca0000000000 */
[----:B------:R-:W-:Y:S01]  /*04a0*/  FSETP.GEU.AND P3, PT, |R26|, 1.175494350822287508e-38, PT ;  /* 0x008000001a00780b */ /* 0x000fe20003f6e200 */
[----:B------:R-:W-:-:S06]  /*04b0*/  @!P2 FMUL R5, R5, 16777216 ;  /* 0x4b8000000505a820 */ /* 0x000fcc0000400000 */
[----:B------:R-:W1:Y:S01]  /*04c0*/  MUFU.RCP R5, R5 ;  /* 0x0000000500057308 */ /* 0x000e620000001000 */
[----:B--2---:R-:W-:Y:S01]  /*04d0*/  IMAD.U32 R3, R25, 0x10000, RZ ;  /* 0x0001000019037824 */ /* 0x004fe200078e00ff */
[----:B------:R-:W-:-:S03]  /*04e0*/  FMUL R25, R26, 0.25 ;  /* 0x3e8000001a197820 */ /* 0x000fc60000400000 */
[----:B------:R-:W-:-:S04]  /*04f0*/  FADD R32, R3, -R20 ;  /* 0x8000001403207221 */ /* 0x000fc80000000000 */
[----:B----4-:R-:W-:Y:S01]  /*0500*/  FMUL R7, R32, 0.25 ;  /* 0x3e80000020077820 */ /* 0x010fe20000400000 */
[----:B---3--:R-:W-:-:S04]  /*0510*/  SHF.L.U32 R18, R18, 0x10, RZ ;  /* 0x0000001012127819 */ /* 0x008fc800000006ff */
[----:B------:R-:W-:Y:S02]  /*0520*/  FSEL R7, R7, R32, P0 ;  /* 0x0000002007077208 */ /* 0x000fe40000000000 */
[----:B------:R-:W-:-:S03]  /*0530*/  FSETP.GT.AND P0, PT, |R26|, 8.50705917302346158658e+37, PT ;  /* 0x7e8000001a00780b */ /* 0x000fc60003f04200 */
[----:B------:R-:W-:Y:S01]  /*0540*/  @!P2 FMUL R7, R7, 16777216 ;  /* 0x4b8000000707a820 */ /* 0x000fe20000400000 */
[----:B------:R-:W-:-:S03]  /*0550*/  FSEL R31, R25, R26, P0 ;  /* 0x0000001a191f7208 */ /* 0x000fc60000000000 */
[----:B-1----:R-:W-:Y:S01]  /*0560*/  FFMA R20, R5, R7, R20 ;  /* 0x0000000705147223 */ /* 0x002fe20000000014 */
[----:B------:R-:W-:Y:S01]  /*0570*/  FADD R5, R26, 1 ;  /* 0x3f8000001a057421 */ /* 0x000fe20000000000 */
[----:B------:R-:W-:Y:S01]  /*0580*/  @!P3 FMUL R31, R31, 16777216 ;  /* 0x4b8000001f1fb820 */ /* 0x000fe20000400000 */
[----:B-----5:R-:W-:Y:S01]  /*0590*/  SHF.L.U32 R25, R23, 0x10, RZ ;  /* 0x0000001017197819 */ /* 0x020fe200000006ff */
[----:B------:R-:W-:Y:S01]  /*05a0*/  FADD R7, -R20, R18 ;  /* 0x0000001214077221 */ /* 0x000fe20000000100 */
[C---:B------:R-:W-:Y:S01]  /*05b0*/  FMUL R34, R5.reuse, 0.25 ;  /* 0x3e80000005227820 */ /* 0x040fe20000400000 */
[----:B0-----:R-:W0:Y:S01]  /*05c0*/  MUFU.RCP R9, R31 ;  /* 0x0000001f00097308 */ /* 0x001e220000001000 */
[----:B------:R-:W-:Y:S01]  /*05d0*/  FSETP.GEU.AND P2, PT, |R5|, 1.175494350822287508e-38, PT ;  /* 0x008000000500780b */ /* 0x000fe20003f4e200 */
[----:B------:R-:W-:Y:S01]  /*05e0*/  FMUL R26, R7, 0.25 ;  /* 0x3e800000071a7820 */ /* 0x000fe20000400000 */
[----:B------:R-:W-:-:S04]  /*05f0*/  SHF.L.U32 R24, R24, 0x10, RZ ;  /* 0x0000001018187819 */ /* 0x000fc800000006ff */
[----:B------:R-:W-:Y:S02]  /*0600*/  FSEL R26, R26, R7, P0 ;  /* 0x000000071a1a7208 */ /* 0x000fe40000000000 */
[----:B------:R-:W-:-:S03]  /*0610*/  FSETP.GT.AND P0, PT, |R5|, 8.50705917302346158658e+37, PT ;  /* 0x7e8000000500780b */ /* 0x000fc60003f04200 */
[----:B------:R-:W-:Y:S01]  /*0620*/  @!P3 FMUL R26, R26, 16777216 ;  /* 0x4b8000001a1ab820 */ /* 0x000fe20000400000 */
[----:B------:R-:W-:Y:S01]  /*0630*/  FSEL R34, R34, R5, P0 ;  /* 0x0000000522227208 */ /* 0x000fe20000000000 */
[----:B------:R-:W-:Y:S02]  /*0640*/  FADD R5, R5, 1 ;  /* 0x3f80000005057421 */ /* 0x000fe40000000000 */
[--C-:B0-----:R-:W-:Y:S01]  /*0650*/  FFMA R9, R9, R26, R20.reuse ;  /* 0x0000001a09097223 */ /* 0x101fe20000000014 */
[----:B------:R-:W-:Y:S01]  /*0660*/  FADD R20, R3, -R20 ;  /* 0x8000001403147221 */ /* 0x000fe20000000000 */
[----:B------:R-:W-:Y:S01]  /*0670*/  @!P2 FMUL R34, R34, 16777216 ;  /* 0x4b8000002222a820 */ /* 0x000fe20000400000 */
[----:B------:R-:W-:Y:S01]  /*0680*/  FSETP.GEU.AND P3, PT, |R5|, 1.175494350822287508e-38, PT ;  /* 0x008000000500780b */ /* 0x000fe20003f6e200 */
[----:B------:R-:W-:Y:S01]  /*0690*/  FADD R23, -R9, R25 ;  /* 0x0000001909177221 */ /* 0x000fe20000000100 */
[----:B------:R-:W-:Y:S01]  /*06a0*/  FMUL R31, R5, 0.25 ;  /* 0x3e800000051f7820 */ /* 0x000fe20000400000 */
[----:B------:R-:W0:Y:S01]  /*06b0*/  MUFU.RCP R26, R34 ;  /* 0x00000022001a7308 */ /* 0x000e220000001000 */
[----:B------:R-:W-:Y:S01]  /*06c0*/  FFMA R32, R32, R20, R21 ;  /* 0x0000001420207223 */ /* 0x000fe20000000015 */
[----:B------:R-:W-:Y:S01]  /*06d0*/  FMUL R36, R23, 0.25 ;  /* 0x3e80000017247820 */ /* 0x000fe20000400000 */
[----:B------:R-:W-:Y:S01]  /*06e0*/  FADD R20, R5, 1 ;  /* 0x3f80000005147421 */ /* 0x000fe20000000000 */
[----:B------:R-:W-:Y:S01]  /*06f0*/  IMAD.U32 R19, R19, 0x10000, RZ ;  /* 0x0001000013137824 */ /* 0x000fe200078e00ff */
[----:B------:R-:W-:-:S02]  /*0700*/  SHF.L.U32 R27, R27, 0x10, RZ ;  /* 0x000000101b1b7819 */ /* 0x000fc400000006ff */
[----:B------:R-:W-:Y:S02]  /*0710*/  FSEL R36, R36, R23, P0 ;  /* 0x0000001724247208 */ /* 0x000fe40000000000 */
[----:B------:R-:W-:-:S03]  /*0720*/  FSETP.GT.AND P0, PT, |R5|, 8.50705917302346158658e+37, PT ;  /* 0x7e8000000500780b */ /* 0x000fc60003f04200 */
[----:B------:R-:W-:Y:S01]  /*0730*/  @!P2 FMUL R36, R36, 16777216 ;  /* 0x4b8000002424a820 */ /* 0x000fe20000400000 */
[----:B------:R-:W-:Y:S01]  /*0740*/  FSEL R31, R31, R5, P0 ;  /* 0x000000051f1f7208 */ /* 0x000fe20000000000 */
[C---:B------:R-:W-:Y:S01]  /*0750*/  FMUL R5, R20.reuse, 0.25 ;  /* 0x3e80000014057820 */ /* 0x040fe20000400000 */
[----:B------:R-:W-:Y:S01]  /*0760*/  FSETP.GEU.AND P2, PT, |R20|, 1.175494350822287508e-38, PT ;  /* 0x008000001400780b */ /* 0x000fe20003f4e200 */
[--C-:B0-----:R-:W-:Y:S01]  /*0770*/  FFMA R26, R26, R36, R9.reuse ;  /* 0x000000241a1a7223 */ /* 0x101fe20000000009 */
[----:B------:R-:W-:Y:S01]  /*0780*/  FADD R9, R18, -R9 ;  /* 0x8000000912097221 */ /* 0x000fe20000000000 */
[----:B------:R-:W-:Y:S02]  /*0790*/  @!P3 FMUL R31, R31, 16777216 ;  /* 0x4b8000001f1fb820 */ /* 0x000fe40000400000 */
[----:B------:R-:W-:Y:S01]  /*07a0*/  FADD R3, -R26, R24 ;  /* 0x000000181a037221 */ /* 0x000fe20000000100 */
[----:B------:R-:W-:Y:S01]  /*07b0*/  FFMA R32, R7, R9, R32 ;  /* 0x0000000907207223 */ /* 0x000fe20000000020 */
[----:B------:R-:W0:Y:S02]  /*07c0*/  MUFU.RCP R21, R31 ;  /* 0x0000001f00157308 */ /* 0x000e240000001000 */
        /* <DEDUP_REMOVED lines=10> */
[C---:B------:R-:W-:Y:S01]  /*0870*/  FSETP.GEU.AND P3, PT, |R20|.reuse, 1.175494350822287508e-38, PT ;  /* 0x008000001400780b */ /* 0x040fe20003f6e200 */
[----:B------:R-:W-:Y:S01]  /*0880*/  FADD R5, -R21, R19 ;  /* 0x0000001315057221 */ /* 0x000fe20000000100 */
[----:B------:R-:W-:Y:S01]  /*0890*/  FMUL R31, R20, 0.25 ;  /* 0x3e800000141f7820 */ /* 0x000fe20000400000 */
[----:B------:R-:W0:Y:S01]  /*08a0*/  MUFU.RCP R18, R33 ;  /* 0x0000002100127308 */ /* 0x000e220000001000 */
[----:B------:R-:W-:Y:S01]  /*08b0*/  FFMA R32, R23, R26, R32 ;  /* 0x0000001a17207223 */ /* 0x000fe20000000020 */
[----:B------:R-:W-:-:S05]  /*08c0*/  FMUL R34, R5, 0.25 ;  /* 0x3e80000005227820 */ /* 0x000fca0000400000 */
[----:B------:R-:W-:Y:S02]  /*08d0*/  FSEL R34, R34, R5, P0 ;  /* 0x0000000522227208 */ /* 0x000fe40000000000 */
[----:B------:R-:W-:-:S03]  /*08e0*/  FSETP.GT.AND P0, PT, |R20|, 8.50705917302346158658e+37, PT ;  /* 0x7e8000001400780b */ /* 0x000fc60003f04200 */
[----:B------:R-:W-:-:S04]  /*08f0*/  @!P2 FMUL R34, R34, 16777216 ;  /* 0x4b8000002222a820 */ /* 0x000fc80000400000 */
[----:B0-----:R-:W-:Y:S01]  /*0900*/  FFMA R18, R18, R34, R21 ;  /* 0x0000002212127223 */ /* 0x001fe20000000015 */
[----:B------:R-:W-:Y:S01]  /*0910*/  FSEL R34, R31, R20, P0 ;  /* 0x000000141f227208 */ /* 0x000fe20000000000 */
[----:B------:R-:W-:Y:S02]  /*0920*/  FADD R31, R20, 1 ;  /* 0x3f800000141f7421 */ /* 0x000fe40000000000 */
[----:B------:R-:W-:Y:S02]  /*0930*/  FADD R7, -R18, R27 ;  /* 0x0000001b12077221 */ /* 0x000fe40000000100 */
[----:B------:R-:W-:Y:S01]  /*0940*/  @!P3 FMUL R34, R34, 16777216 ;  /* 0x4b8000002222b820 */ /* 0x000fe20000400000 */
[----:B------:R-:W-:Y:S01]  /*0950*/  FSETP.GEU.AND P2, PT, |R31|, 1.175494350822287508e-38, PT ;  /* 0x008000001f00780b */ /* 0x000fe20003f4e200 */
[----:B------:R-:W-:Y:S02]  /*0960*/  FMUL R36, R7, 0.25 ;  /* 0x3e80000007247820 */ /* 0x000fe40000400000 */
[----:B------:R-:W0:Y:S03]  /*0970*/  MUFU.RCP R9, R34 ;  /* 0x0000002200097308 */ /* 0x000e260000001000 */
[----:B------:R-:W-:Y:S01]  /*0980*/  FSEL R20, R36, R7, P0 ;  /* 0x0000000724147208 */ /* 0x000fe20000000000 */
[C---:B------:R-:W-:Y:S01]  /*0990*/  FMUL R36, R31.reuse, 0.25 ;  /* 0x3e8000001f247820 */ /* 0x040fe20000400000 */
[----:B------:R-:W-:-:S03]  /*09a0*/  FSETP.GT.AND P0, PT, |R31|, 8.50705917302346158658e+37, PT ;  /* 0x7e8000001f00780b */ /* 0x000fc60003f04200 */
[----:B------:R-:W-:Y:S01]  /*09b0*/  @!P3 FMUL R20, R20, 16777216 ;  /* 0x4b8000001414b820 */ /* 0x000fe20000400000 */
[----:B------:R-:W-:Y:S01]  /*09c0*/  FSEL R36, R36, R31, P0 ;  /* 0x0000001f24247208 */ /* 0x000fe20000000000 */
[----:B------:R-:W-:-:S04]  /*09d0*/  FADD R31, R31, 1 ;  /* 0x3f8000001f1f7421 */ /* 0x000fc80000000000 */
[----:B------:R-:W-:Y:S01]  /*09e0*/  @!P2 FMUL R36, R36, 16777216 ;  /* 0x4b8000002424a820 */ /* 0x000fe20000400000 */
[----:B------:R-:W-:Y:S01]  /*09f0*/  FSETP.GEU.AND P3, PT, |R31|, 1.175494350822287508e-38, PT ;  /* 0x008000001f00780b */ /* 0x000fe20003f6e200 */
[--C-:B0-----:R-:W-:Y:S01]  /*0a00*/  FFMA R20, R9, R20, R18.reuse ;  /* 0x0000001409147223 */ /* 0x101fe20000000012 */
[----:B------:R-:W-:Y:S01]  /*0a10*/  SHF.L.U32 R9, R28, 0x10, RZ ;  /* 0x000000101c097819 */ /* 0x000fe200000006ff */
[----:B------:R-:W0:Y:S01]  /*0a20*/  MUFU.RCP R23, R36 ;  /* 0x0000002400177308 */ /* 0x000e220000001000 */
[----:B------:R-:W-:Y:S01]  /*0a30*/  FMUL R34, R31, 0.25 ;  /* 0x3e8000001f227820 */ /* 0x000fe20000400000 */
[----:B------:R-:W-:Y:S02]  /*0a40*/  FADD R18, R19, -R18 ;  /* 0x8000001213127221 */ /* 0x000fe40000000000 */
[----:B------:R-:W-:-:S04]  /*0a50*/  FADD R25, -R20, R9 ;  /* 0x0000000914197221 */ /* 0x000fc80000000100 */
[----:B------:R-:W-:-:S05]  /*0a60*/  FMUL R26, R25, 0.25 ;  /* 0x3e800000191a7820 */ /* 0x000fca0000400000 */
[----:B------:R-:W-:Y:S02]  /*0a70*/  FSEL R26, R26, R25, P0 ;  /* 0x000000191a1a7208 */ /* 0x000fe40000000000 */
[----:B------:R-:W-:-:S03]  /*0a80*/  FSETP.GT.AND P0, PT, |R31|, 8.50705917302346158658e+37, PT ;  /* 0x7e8000001f00780b */ /* 0x000fc60003f04200 */
[----:B------:R-:W-:Y:S01]  /*0a90*/  @!P2 FMUL R26, R26, 16777216 ;  /* 0x4b8000001a1aa820 */ /* 0x000fe20000400000 */
[----:B------:R-:W-:Y:S01]  /*0aa0*/  FSEL R34, R34, R31, P0 ;  /* 0x0000001f22227208 */ /* 0x000fe20000000000 */
[----:B------:R-:W-:Y:S02]  /*0ab0*/  FADD R31, R31, 1 ;  /* 0x3f8000001f1f7421 */ /* 0x000fe40000000000 */
[----:B0-----:R-:W-:Y:S01]  /*0ac0*/  FFMA R28, R23, R26, R20 ;  /* 0x0000001a171c7223 */ /* 0x001fe20000000014 */
[----:B------:R-:W-:Y:S01]  /*0ad0*/  FADD R26, R24, -R21 ;  /* 0x80000015181a7221 */ /* 0x000fe20000000000 */
[----:B------:R-:W-:Y:S01]  /*0ae0*/  @!P3 FMUL R34, R34, 16777216 ;  /* 0x4b8000002222b820 */ /* 0x000fe20000400000 */
[C---:B------:R-:W-:Y:S01]  /*0af0*/  FSETP.GEU.AND P2, PT, |R31|.reuse, 1.175494350822287508e-38, PT ;  /* 0x008000001f00780b */ /* 0x040fe20003f4e200 */
[----:B------:R-:W-:Y:S01]  /*0b00*/  FADD R23, -R28, R29 ;  /* 0x0000001d1c177221 */ /* 0x000fe20000000100 */
[----:B------:R-:W-:Y:S01]  /*0b10*/  FMUL R36, R31, 0.25 ;  /* 0x3e8000001f247820 */ /* 0x000fe20000400000 */
[----:B------:R-:W0:Y:S01]  /*0b20*/  MUFU.RCP R21, R34 ;  /* 0x0000002200157308 */ /* 0x000e220000001000 */
[----:B------:R-:W-:Y:S01]  /*0b30*/  FFMA R26, R3, R26, R32 ;  /* 0x0000001a031a7223 */ /* 0x000fe20000000020 */
[----:B------:R-:W-:Y:S01]  /*0b40*/  FMUL R24, R23, 0.25 ;  /* 0x3e80000017187820 */ /* 0x000fe20000400000 */
[----:B------:R-:W-:Y:S01]  /*0b50*/  FADD R32, R31, 1 ;  /* 0x3f8000001f207421 */ /* 0x000fe20000000000 */
[----:B------:R-:W-:Y:S01]  /*0b60*/  FADD R20, R27, -R20 ;  /* 0x800000141b147221 */ /* 0x000fe20000000000 */
[----:B------:R-:W-:-:S02]  /*0b70*/  FFMA R26, R5, R18, R26 ;  /* 0x00000012051a7223 */ /* 0x000fc4000000001a */
[----:B------:R-:W-:Y:S02]  /*0b80*/  FSEL R24, R24, R23, P0 ;  /* 0x0000001718187208 */ /* 0x000fe40000000000 */
[----:B------:R-:W-:-:S03]  /*0b90*/  FSETP.GT.AND P0, PT, |R31|, 8.50705917302346158658e+37, PT ;  /* 0x7e8000001f00780b */ /* 0x000fc60003f04200 */
[----:B------:R-:W-:Y:S01]  /*0ba0*/  @!P3 FMUL R24, R24, 16777216 ;  /* 0x4b8000001818b820 */ /* 0x000fe20000400000 */
[----:B------:R-:W-:Y:S01]  /*0bb0*/  FSEL R36, R36, R31, P0 ;  /* 0x0000001f24247208 */ /* 0x000fe20000000000 */
[C---:B------:R-:W-:Y:S01]  /*0bc0*/  FMUL R31, R32.reuse, 0.25 ;  /* 0x3e800000201f7820 */ /* 0x040fe20000400000 */
[----:B------:R-:W-:Y:S01]  /*0bd0*/  FSETP.GEU.AND P3, PT, |R32|, 1.175494350822287508e-38, PT ;  /* 0x008000002000780b */ /* 0x000fe20003f6e200 */
[--C-:B0-----:R-:W-:Y:S01]  /*0be0*/  FFMA R24, R21, R24, R28.reuse ;  /* 0x0000001815187223 */ /* 0x101fe2000000001c */
[----:B------:R-:W-:Y:S01]  /*0bf0*/  SHF.L.U32 R21, R30, 0x10, RZ ;  /* 0x000000101e157819 */ /* 0x000fe200000006ff */
[----:B------:R-:W-:Y:S01]  /*0c00*/  @!P2 FMUL R36, R36, 16777216 ;  /* 0x4b8000002424a820 */ /* 0x000fe20000400000 */
[----:B------:R-:W-:Y:S01]  /*0c10*/  FADD R28, R9, -R28 ;  /* 0x8000001c091c7221 */ /* 0x000fe20000000000 */
[----:B------:R-:W-:Y:S02]  /*0c20*/  FADD R29, R29, -R24 ;  /* 0x800000181d1d7221 */ /* 0x000fe40000000000 */
[----:B------:R-:W-:Y:S01]  /*0c30*/  FADD R3, -R24, R21 ;  /* 0x0000001518037221 */ /* 0x000fe20000000100 */
[----:B------:R-:W0:Y:S03]  /*0c40*/  MUFU.RCP R33, R36 ;  /* 0x0000002400217308 */ /* 0x000e260000001000 */
[----:B------:R-:W-:-:S05]  /*0c50*/  FMUL R30, R3, 0.25 ;  /* 0x3e800000031e7820 */ /* 0x000fca0000400000 */
[----:B------:R-:W-:Y:S02]  /*0c60*/  FSEL R30, R30, R3, P0 ;  /* 0x000000031e1e7208 */ /* 0x000fe40000000000 */
[----:B------:R-:W-:-:S03]  /*0c70*/  FSETP.GT.AND P0, PT, |R32|, 8.50705917302346158658e+37, PT ;  /* 0x7e8000002000780b */ /* 0x000fc60003f04200 */
[----:B------:R-:W-:-:S04]  /*0c80*/  @!P2 FMUL R30, R30, 16777216 ;  /* 0x4b8000001e1ea820 */ /* 0x000fc80000400000 */
[----:B0-----:R-:W-:Y:S01]  /*0c90*/  FFMA R30, R33, R30, R24 ;  /* 0x0000001e211e7223 */ /* 0x001fe20000000018 */
[----:B------:R-:W-:Y:S01]  /*0ca0*/  FSEL R33, R31, R32, P0 ;  /* 0x000000201f217208 */ /* 0x000fe20000000000 */
[----:B------:R-:W-:Y:S01]  /*0cb0*/  IMAD.U32 R31, R2, 0x10000, RZ ;  /* 0x00010000021f7824 */ /* 0x000fe200078e00ff */
[----:B------:R-:W-:-:S03]  /*0cc0*/  FADD R32, R32, 1 ;  /* 0x3f80000020207421 */ /* 0x000fc60000000000 */
[----:B------:R-:W-:Y:S01]  /*0cd0*/  @!P3 FMUL R33, R33, 16777216 ;  /* 0x4b8000002121b820 */ /* 0x000fe20000400000 */
[----:B------:R-:W-:Y:S01]  /*0ce0*/  FADD R2, -R30, R31 ;  /* 0x0000001f1e027221 */ /* 0x000fe20000000100 */
[C---:B------:R-:W-:Y:S01]  /*0cf0*/  FSETP.GEU.AND P4, PT, |R32|.reuse, 1.175494350822287508e-38, PT ;  /* 0x008000002000780b */ /* 0x040fe20003f8e200 */
[----:B------:R-:W-:Y:S02]  /*0d00*/  FMUL R19, R32, 0.25 ;  /* 0x3e80000020137820 */ /* 0x000fe40000400000 */
[----:B------:R-:W-:Y:S01]  /*0d10*/  FMUL R5, R2, 0.25 ;  /* 0x3e80000002057820 */ /* 0x000fe20000400000 */
[----:B------:R-:W0:Y:S04]  /*0d20*/  MUFU.RCP R33, R33 ;  /* 0x0000002100217308 */ /* 0x000e280000001000 */
[----:B------:R-:W-:-:S02]  /*0d30*/  FSEL R5, R5, R2, P0 ;  /* 0x0000000205057208 */ /* 0x000fc40000000000 */
[----:B------:R-:W-:-:S03]  /*0d40*/  FSETP.GT.AND P0, PT, |R32|, 8.50705917302346158658e+37, PT ;  /* 0x7e8000002000780b */ /* 0x000fc60003f04200 */
[----:B------:R-:W-:Y:S01]  /*0d50*/  @!P3 FMUL R5, R5, 16777216 ;  /* 0x4b8000000505b820 */ /* 0x000fe20000400000 */
[----:B------:R-:W-:Y:S01]  /*0d60*/  FSEL R34, R19, R32, P0 ;  /* 0x0000002013227208 */ /* 0x000fe20000000000 */
[----:B------:R-:W-:Y:S01]  /*0d70*/  FADD R19, R32, 1 ;  /* 0x3f80000020137421 */ /* 0x000fe20000000000 */
[----:B------:R-:W-:Y:S01]  /*0d80*/  FFMA R32, R7, R20, R26 ;  /* 0x0000001407207223 */ /* 0x000fe2000000001a */
[----:B------:R-:W-:Y:S02]  /*0d90*/  SHF.L.U32 R7, R6, 0x10, RZ ;  /* 0x0000001006077819 */ /* 0x000fe400000006ff */
[----:B------:R-:W-:Y:S01]  /*0da0*/  @!P4 FMUL R34, R34, 16777216 ;  /* 0x4b8000002222c820 */ /* 0x000fe20000400000 */
[----:B0-----:R-:W-:Y:S01]  /*0db0*/  FFMA R18, R33, R5, R30 ;  /* 0x0000000521127223 */ /* 0x001fe2000000001e */
[----:B------:R-:W-:Y:S01]  /*0dc0*/  SHF.L.U32 R5, R4, 0x10, RZ ;  /* 0x0000001004057819 */ /* 0x000fe200000006ff */
[C---:B------:R-:W-:Y:S01]  /*0dd0*/  FMUL R26, R19.reuse, 0.25 ;  /* 0x3e800000131a7820 */ /* 0x040fe20000400000 */
[----:B------:R-:W0:Y:S01]  /*0de0*/  MUFU.RCP R27, R34 ;  /* 0x00000022001b7308 */ /* 0x000e220000001000 */
[----:B------:R-:W-:Y:S01]  /*0df0*/  FSETP.GEU.AND P3, PT, |R19|, 1.175494350822287508e-38, PT ;  /* 0x008000001300780b */ /* 0x000fe20003f6e200 */
[----:B------:R-:W-:Y:S01]  /*0e00*/  FFMA R28, R25, R28, R32 ;  /* 0x0000001c191c7223 */ /* 0x000fe20000000020 */
[----:B------:R-:W-:Y:S01]  /*0e10*/  FADD R4, -R18, R5 ;  /* 0x0000000512047221 */ /* 0x000fe20000000100 */
[----:B------:R-:W-:Y:S01]  /*0e20*/  FSETP.GT.AND P2, PT, |R19|, 8.50705917302346158658e+37, PT ;  /* 0x7e8000001300780b */ /* 0x000fe20003f44200 */
[----:B------:R-:W-:Y:S01]  /*0e30*/  FADD R30, R21, -R30 ;  /* 0x8000001e151e7221 */ /* 0x000fe20000000000 */
[----:B------:R-:W-:Y:S01]  /*0e40*/  FFMA R28, R23, R29, R28 ;  /* 0x0000001d171c7223 */ /* 0x000fe2000000001c */
[----:B------:R-:W-:-:S03]  /*0e50*/  FMUL R33, R4, 0.25 ;  /* 0x3e80000004217820 */ /* 0x000fc60000400000 */
[----:B------:R-:W-:Y:S02]  /*0e60*/  FFMA R3, R3, R30, R28 ;  /* 0x0000001e03037223 */ /* 0x000fe4000000001c */
[----:B------:R-:W-:Y:S02]  /*0e70*/  FSEL R20, R33, R4, P0 ;  /* 0x0000000421147208 */ /* 0x000fe40000000000 */
[----:B------:R-:W-:Y:S01]  /*0e80*/  FSEL R33, R26, R19, P2 ;  /* 0x000000131a217208 */ /* 0x000fe20001000000 */
[----:B------:R-:W-:Y:S02]  /*0e90*/  FADD R26, R19, 1 ;  /* 0x3f800000131a7421 */ /* 0x000fe40000000000 */
[----:B------:R-:W-:Y:S02]  /*0ea0*/  @!P4 FMUL R20, R20, 16777216 ;  /* 0x4b8000001414c820 */ /* 0x000fe40000400000 */
[----:B------:R-:W-:Y:S01]  /*0eb0*/  @!P3 FMUL R33, R33, 16777216 ;  /* 0x4b8000002121b820 */ /* 0x000fe20000400000 */
[C---:B------:R-:W-:Y:S01]  /*0ec0*/  FMUL R9, R26.reuse, 0.25 ;  /* 0x3e8000001a097820 */ /* 0x040fe20000400000 */
[--C-:B0-----:R-:W-:Y:S01]  /*0ed0*/  FFMA R20, R27, R20, R18.reuse ;  /* 0x000000141b147223 */ /* 0x101fe20000000012 */
[C---:B------:R-:W-:Y:S01]  /*0ee0*/  FSETP.GT.AND P0, PT, |R26|.reuse, 8.50705917302346158658e+37, PT ;  /* 0x7e8000001a00780b */ /* 0x040fe20003f04200 */
[----:B------:R-:W0:Y:S01]  /*0ef0*/  MUFU.RCP R19, R33 ;  /* 0x0000002100137308 */ /* 0x000e220000001000 */
[----:B------:R-:W-:Y:S01]  /*0f00*/  FSETP.GEU.AND P4, PT, |R26|, 1.175494350822287508e-38, PT ;  /* 0x008000001a00780b */ /* 0x000fe20003f8e200 */
[----:B------:R-:W-:Y:S01]  /*0f10*/  FADD R6, -R20, R7 ;  /* 0x0000000714067221 */ /* 0x000fe20000000100 */
[----:B------:R-:W-:Y:S01]  /*0f20*/  FSEL R24, R9, R26, P0 ;  /* 0x0000001a09187208 */ /* 0x000fe20000000000 */
[----:B------:R-:W-:Y:S01]  /*0f30*/  FADD R18, R31, -R18 ;  /* 0x800000121f127221 */ /* 0x000fe20000000000 */
[----:B------:R-:W-:Y:S01]  /*0f40*/  SHF.L.U32 R9, R8, 0x10, RZ ;  /* 0x0000001008097819 */ /* 0x000fe200000006ff */
[----:B------:R-:W-:Y:S01]  /*0f50*/  FMUL R27, R6, 0.25 ;  /* 0x3e800000061b7820 */ /* 0x000fe20000400000 */
[----:B------:R-:W-:-:S04]  /*0f60*/  FADD R5, R5, -R20 ;  /* 0x8000001405057221 */ /* 0x000fc80000000000 */
[----:B------:R-:W-:-:S03]  /*0f70*/  FSEL R27, R27, R6, P2 ;  /* 0x000000061b1b7208 */ /* 0x000fc60001000000 */
[----:B------:R-:W-:Y:S02]  /*0f80*/  @!P4 FMUL R24, R24, 16777216 ;  /* 0x4b8000001818c820 */ /* 0x000fe40000400000 */
[----:B------:R-:W-:-:S04]  /*0f90*/  @!P3 FMUL R27, R27, 16777216 ;  /* 0x4b8000001b1bb820 */ /* 0x000fc80000400000 */
[----:B0-----:R-:W-:Y:S01]  /*0fa0*/  FFMA R27, R19, R27, R20 ;  /* 0x0000001b131b7223 */ /* 0x001fe20000000014 */
[----:B------:R-:W-:Y:S01]  /*0fb0*/  FFMA R19, R2, R18, R3 ;  /* 0x0000001202137223 */ /* 0x000fe20000000003 */
[----:B------:R-:W0:Y:S02]  /*0fc0*/  MUFU.RCP R24, R24 ;  /* 0x0000001800187308 */ /* 0x000e240000001000 */
[----:B------:R-:W-:Y:S01]  /*0fd0*/  FADD R21, R9, -R27 ;  /* 0x8000001b09157221 */ /* 0x000fe20000000000 */
[----:B------:R-:W-:Y:S01]  /*0fe0*/  FFMA R5, R4, R5, R19 ;  /* 0x0000000504057223 */ /* 0x000fe20000000013 */
[----:B------:R-:W-:Y:S02]  /*0ff0*/  FADD R7, R7, -R27 ;  /* 0x8000001b07077221 */ /* 0x000fe40000000000 */
[----:B------:R-:W-:Y:S02]  /*1000*/  FMUL R8, R21, 0.25 ;  /* 0x3e80000015087820 */ /* 0x000fe40000400000 */
[----:B------:R-:W-:-:S03]  /*1010*/  FFMA R6, R6, R7, R5 ;  /* 0x0000000706067223 */ /* 0x000fc60000000005 */
[----:B------:R-:W-:Y:S02]  /*1020*/  FSEL R3, R8, R21, P0 ;  /* 0x0000001508037208 */ /* 0x000fe40000000000 */
[----:B------:R-:W-:-:S03]  /*1030*/  IADD3 R22, P0, R22, 0x34, RZ ;  /* 0x0000003416167810 */ /* 0x000fc60007f1e0ff */
[----:B------:R-:W-:Y:S01]  /*1040*/  @!P4 FMUL R3, R3, 16777216 ;  /* 0x4b8000000303c820 */ /* 0x000fe20000400000 */
[----:B------:R-:W-:Y:S02]  /*1050*/  IADD3.X R14, RZ, R14, RZ, P0, !PT ;  /* 0x0000000eff0e7210 */ /* 0x000fe400007fe4ff */
[----:B------:R-:W-:Y:S01]  /*1060*/  ISETP.GE.U32.AND P0, PT, R22, 0xbfc, PT ;  /* 0x00000bfc1600780c */ /* 0x000fe20003f06070 */
[----:B0-----:R-:W-:-:S03]  /*1070*/  FFMA R20, R24, R3, R27 ;  /* 0x0000000318147223 */ /* 0x001fc6000000001b */
[----:B------:R-:W-:Y:S01]  /*1080*/  ISETP.GE.U32.AND.EX P0, PT, R14, RZ, PT, P0 ;  /* 0x000000ff0e00720c */ /* 0x000fe20003f06100 */
[----:B------:R-:W-:-:S04]  /*1090*/  FADD R2, R9, -R20 ;  /* 0x8000001409027221 */ /* 0x000fc80000000000 */
[----:B------:R-:W-:-:S08]  /*10a0*/  FFMA R21, R21, R2, R6 ;  /* 0x0000000215157223 */ /* 0x000fd00000000006 */
[----:B------:R-:W-:Y:S05]  /*10b0*/  @!P0 BRA `(.L_x_2) ;  /* 0xfffff11000008947 */ /* 0x000fea000383ffff */
.L_x_1:
[----:B------:R-:W-:Y:S05]  /*10c0*/  BSYNC B0 ;  /* 0x0000000000007941 */ /* 0x000fea0003800000 */
.L_x_0:
[----:B------:R-:W0:Y:S01]  /*10d0*/  SHFL.BFLY PT, R5, R26, 0x2, 0x1f ;  /* 0x0c401f001a057f89 */ /* 0x000e2200000e0000 */
[----:B------:R-:W-:Y:S01]  /*10e0*/  IMAD.MOV.U32 R19, RZ, RZ, 0x2 ;  /* 0x00000002ff137424 */ /* 0x000fe200078e00ff */
[----:B------:R-:W-:Y:S02]  /*10f0*/  LOP3.LUT R11, R11, 0x3f, R0, 0xf8, !PT ;  /* 0x0000003f0b0b7812 */ /* 0x000fe400078ef800 */
[----:B------:R-:W1:Y:S01]  /*1100*/  SHFL.BFLY PT, R2, R21, 0x2, 0x1f ;  /* 0x0c401f0015027f89 */ /* 0x000e6200000e0000 */
[----:B0-----:R-:W-:-:S04]  /*1110*/  FADD R4, R5, R26 ;  /* 0x0000001a05047221 */ /* 0x001fc80000000000 */
[C---:B------:R-:W-:Y:S01]  /*1120*/  FMUL R3, R4.reuse, 0.25 ;  /* 0x3e80000004037820 */ /* 0x040fe20000400000 */
[C---:B------:R-:W-:Y:S01]  /*1130*/  FSETP.GEU.AND P2, PT, |R4|.reuse, 1.175494350822287508e-38, PT ;  /* 0x008000000400780b */ /* 0x040fe20003f4e200 */
[----:B------:R-:W0:Y:S01]  /*1140*/  SHFL.BFLY PT, R9, R4, 0x1, 0x1f ;  /* 0x0c201f0004097f89 */ /* 0x000e2200000e0000 */
[----:B------:R-:W-:Y:S01]  /*1150*/  FSETP.GT.AND P0, PT, |R4|, 8.50705917302346158658e+37, PT ;  /* 0x7e8000000400780b */ /* 0x000fe20003f04200 */
[----:B-1----:R-:W-:-:S03]  /*1160*/  FADD R2, R2, R21 ;  /* 0x0000001502027221 */ /* 0x002fc60000000000 */
[----:B------:R-:W-:Y:S02]  /*1170*/  FSEL R6, R3, R4, P0 ;  /* 0x0000000403067208 */ /* 0x000fe40000000000 */
[----:B------:R-:W1:Y:S05]  /*1180*/  SHFL.BFLY PT, R3, R20, 0x2, 0x1f ;  /* 0x0c401f0014037f89 */ /* 0x000e6a00000e0000 */
[----:B------:R-:W-:Y:S02]  /*1190*/  @!P2 FMUL R6, R6, 16777216 ;  /* 0x4b8000000606a820 */ /* 0x000fe40000400000 */
[----:B------:R-:W-:-:S04]  /*11a0*/  @P0 FMUL R5, R5, 0.25 ;  /* 0x3e80000005050820 */ /* 0x000fc80000400000 */
[----:B------:R-:W2:Y:S01]  /*11b0*/  MUFU.RCP R6, R6 ;  /* 0x0000000600067308 */ /* 0x000ea20000001000 */
[----:B------:R-:W-:Y:S01]  /*11c0*/  @!P2 FMUL R5, R5, 16777216 ;  /* 0x4b8000000505a820 */ /* 0x000fe20000400000 */
[C---:B------:R-:W-:Y:S01]  /*11d0*/  FSETP.NEU.AND P2, PT, R4.reuse, RZ, PT ;  /* 0x000000ff0400720b */ /* 0x040fe20003f4d000 */
[----:B0-----:R-:W-:-:S05]  /*11e0*/  FADD R14, R4, R9 ;  /* 0x00000009040e7221 */ /* 0x001fca0000000000 */
[C---:B------:R-:W-:Y:S01]  /*11f0*/  FSETP.GT.AND P0, PT, |R14|.reuse, 8.50705917302346158658e+37, PT ;  /* 0x7e8000000e00780b */ /* 0x040fe20003f04200 */
[----:B-1----:R-:W-:Y:S01]  /*1200*/  FADD R3, R3, -R20 ;  /* 0x8000001403037221 */ /* 0x002fe20000000000 */
[----:B------:R-:W-:Y:S01]  /*1210*/  FSETP.GEU.AND P3, PT, |R14|, 1.175494350822287508e-38, PT ;  /* 0x008000000e00780b */ /* 0x000fe20003f6e200 */
[----:B--2---:R-:W-:Y:S02]  /*1220*/  FMUL R5, R6, R5 ;  /* 0x0000000506057220 */ /* 0x004fe40000400000 */
[----:B------:R-:W-:-:S03]  /*1230*/  FMUL R7, R3, R3 ;  /* 0x0000000303077220 */ /* 0x000fc60000400000 */
[----:B------:R-:W-:Y:S01]  /*1240*/  FSEL R5, R5, RZ, P2 ;  /* 0x000000ff05057208 */ /* 0x000fe20001000000 */
[----:B------:R-:W-:Y:S01]  /*1250*/  FMUL R7, R7, R26 ;  /* 0x0000001a07077220 */ /* 0x000fe20000400000 */
[----:B------:R-:W-:-:S03]  /*1260*/  FSETP.NEU.AND P2, PT, R14, RZ, PT ;  /* 0x000000ff0e00720b */ /* 0x000fc60003f4d000 */
[----:B------:R-:W-:Y:S01]  /*1270*/  @P0 FMUL R14, R14, 0.25 ;  /* 0x3e8000000e0e0820 */ /* 0x000fe20000400000 */
[----:B------:R-:W-:Y:S01]  /*1280*/  @P0 FMUL R9, R9, 0.25 ;  /* 0x3e80000009090820 */ /* 0x000fe20000400000 */
[----:B------:R-:W-:Y:S01]  /*1290*/  FFMA R8, R3, R5, R20 ;  /* 0x0000000503087223 */ /* 0x000fe20000000014 */
[----:B------:R-:W-:Y:S01]  /*12a0*/  FFMA R2, R5, R7, R2 ;  /* 0x0000000705027223 */ /* 0x000fe20000000002 */
[----:B------:R-:W-:Y:S01]  /*12b0*/  @!P3 FMUL R14, R14, 16777216 ;  /* 0x4b8000000e0eb820 */ /* 0x000fe20000400000 */
[----:B------:R-:W-:Y:S01]  /*12c0*/  @!P3 FMUL R9, R9, 16777216 ;  /* 0x4b8000000909b820 */ /* 0x000fe20000400000 */
[----:B------:R-:W-:Y:S01]  /*12d0*/  MOV R7, 0x4 ;  /* 0x0000000400077802 */ /* 0x000fe20000000f00 */
[----:B------:R-:W0:Y:S03]  /*12e0*/  SHFL.BFLY PT, R3, R8, 0x1, 0x1f ;  /* 0x0c201f0008037f89 */ /* 0x000e2600000e0000 */
[----:B------:R-:W1:Y:S01]  /*12f0*/  MUFU.RCP R14, R14 ;  /* 0x0000000e000e7308 */ /* 0x000e620000001000 */
[----:B------:R-:W2:Y:S01]  /*1300*/  SHFL.BFLY PT, R5, R2, 0x1, 0x1f ;  /* 0x0c201f0002057f89 */ /* 0x000ea200000e0000 */
[----:B-1----:R-:W-:Y:S01]  /*1310*/  FMUL R9, R14, R9 ;  /* 0x000000090e097220 */ /* 0x002fe20000400000 */
[----:B------:R-:W-:Y:S01]  /*1320*/  MOV R14, 0xfffffffc ;  /* 0xfffffffc000e7802 */ /* 0x000fe20000000f00 */
[----:B0-----:R-:W-:-:S03]  /*1330*/  FADD R15, -R8, R3 ;  /* 0x00000003080f7221 */ /* 0x001fc60000000100 */
[----:B------:R-:W-:Y:S01]  /*1340*/  FSEL R9, R9, RZ, P2 ;  /* 0x000000ff09097208 */ /* 0x000fe20001000000 */
[C---:B------:R-:W-:Y:S01]  /*1350*/  FMUL R3, R15.reuse, R15 ;  /* 0x0000000f0f037220 */ /* 0x040fe20000400000 */
[----:B--2---:R-:W-:Y:S01]  /*1360*/  FADD R6, R2, R5 ;  /* 0x0000000502067221 */ /* 0x004fe20000000000 */
[----:B------:R-:W-:Y:S02]  /*1370*/  MOV R5, 0x39aaaaab ;  /* 0x39aaaaab00057802 */ /* 0x000fe40000000f00 */
[----:B------:R-:W-:Y:S01]  /*1380*/  FFMA R8, R15, R9, R8 ;  /* 0x000000090f087223 */ /* 0x000fe20000000008 */
[----:B------:R-:W-:Y:S01]  /*1390*/  FMUL R3, R4, R3 ;  /* 0x0000000304037220 */ /* 0x000fe20000400000 */
[----:B------:R-:W-:-:S03]  /*13a0*/  MOV R15, 0xffffffff ;  /* 0xffffffff000f7802 */ /* 0x000fc60000000f00 */
[----:B------:R-:W-:Y:S01]  /*13b0*/  FFMA R6, R9, R3, R6 ;  /* 0x0000000309067223 */ /* 0x000fe20000000006 */
[----:B------:R-:W-:Y:S01]  /*13c0*/  IMAD.WIDE.U32 R2, R12, R19, c[0x0][0x170] ;  /* 0x00005c000c027625 */ /* 0x000fe200078e0013 */
[----:B------:R-:W-:Y:S02]  /*13d0*/  MOV R9, 0xff800000 ;  /* 0xff80000000097802 */ /* 0x000fe40000000f00 */
[----:B------:R-:W-:Y:S01]  /*13e0*/  FFMA R6, R6, R5, 9.9999999747524270788e-07 ;  /* 0x358637bd06067423 */ /* 0x000fe20000000005 */
[----:B------:R-:W-:-:S03]  /*13f0*/  IMAD.WIDE.U32 R4, R12, R7, c[0x0][0x168] ;  /* 0x00005a000c047625 */ /* 0x000fc600078e0007 */
[----:B------:R0:W1:Y:S01]  /*1400*/  MUFU.RSQ R7, R6 ;  /* 0x0000000600077308 */ /* 0x0000620000001400 */
[----:B------:R-:W-:Y:S01]  /*1410*/  IMAD.MOV.U32 R12, RZ, RZ, 0x7f800000 ;  /* 0x7f800000ff0c7424 */ /* 0x000fe200078e00ff */
[----:B------:R-:W-:Y:S02]  /*1420*/  MOV R22, R4 ;  /* 0x0000000400167202 */ /* 0x000fe40000000f00 */
[----:B------:R-:W-:-:S04]  /*1430*/  MOV R23, R5 ;  /* 0x0000000500177202 */ /* 0x000fc80000000f00 */
.L_x_3:
[----:B------:R-:W-:Y:S01]  /*1440*/  IADD3 R19, R17, 0x4, R14 ;  /* 0x0000000411137810 */ /* 0x000fe20007ffe00e */
[----:B------:R2:W3:Y:S01]  /*1450*/  LDG.E.EL.U16 R20, [R2.64+0x1800] ;  /* 0x0018000402147981 */ /* 0x0004e2000c2e1500 */
[----:B0-----:R-:W-:Y:S02]  /*1460*/  MOV R6, 0x2 ;  /* 0x0000000200067802 */ /* 0x001fe40000000f00 */
[----:B------:R-:W-:Y:S01]  /*1470*/  PRMT R16, RZ, 0x7610, R16 ;  /* 0x00007610ff107816 */ /* 0x000fe20000000010 */
[----:B------:R2:W4:Y:S02]  /*1480*/  LDG.E.EL.U16 R24, [R2.64] ;  /* 0x0000000402187981 */ /* 0x000524000c2e1500 */
[----:B------:R-:W-:-:S05]  /*1490*/  IMAD.WIDE R4, R19, R6, c[0x0][0x160] ;  /* 0x0000580013047625 */ /* 0x000fca00078e0206 */
[----:B------:R0:W5:Y:S02]  /*14a0*/  @!P1 LDG.E.EF.U16 R16, [R4.64] ;  /* 0x0000000404109981 */ /* 0x000164000c0e1500 */
[----:B0-----:R-:W-:Y:S01]  /*14b0*/  IMAD.MOV.U32 R4, RZ, RZ, R22 ;  /* 0x000000ffff047224 */ /* 0x001fe200078e0016 */
[----:B------:R-:W-:-:S05]  /*14c0*/  MOV R5, R23 ;  /* 0x0000001700057202 */ /* 0x000fca0000000f00 */
[----:B------:R-:W5:Y:S04]  /*14d0*/  LDG.E.EL R18, [R4.64+0x3000] ;  /* 0x0030000404127981 */ /* 0x000f68000c2e1900 */
[----:B------:R-:W5:Y:S01]  /*14e0*/  LDG.E.EL R22, [R4.64] ;  /* 0x0000000404167981 */ /* 0x000f62000c2e1900 */
[----:B------:R-:W-:-:S05]  /*14f0*/  IADD3 R14, P0, R14, 0x4, RZ ;  /* 0x000000040e0e7810 */ /* 0x000fca0007f1e0ff */
[----:B------:R-:W-:Y:S01]  /*1500*/  IMAD.X R15, RZ, RZ, R15, P0 ;  /* 0x000000ffff0f7224 */ /* 0x000fe200000e060f */
[----:B------:R-:W-:-:S04]  /*1510*/  ISETP.GE.U32.AND P0, PT, R14, 0xbfc, PT ;  /* 0x00000bfc0e00780c */ /* 0x000fc80003f06070 */
[----:B------:R-:W-:Y:S02]  /*1520*/  ISETP.GE.U32.AND.EX P0, PT, R15, RZ, PT, P0 ;  /* 0x000000ff0f00720c */ /* 0x000fe40003f06100 */
[----:B------:R-:W-:Y:S02]  /*1530*/  FSETP.NAN.AND P3, PT, R12, R12, PT ;  /* 0x0000000c0c00720b */ /* 0x000fe40003f68000 */
[----:B------:R-:W-:Y:S02]  /*1540*/  FSETP.NAN.AND P2, PT, R9, R9, PT ;  /* 0x000000090900720b */ /* 0x000fe40003f48000 */
[----:B--2---:R-:W-:-:S04]  /*1550*/  IADD3 R2, P5, R2, 0x8, RZ ;  /* 0x0000000802027810 */ /* 0x004fc80007fbe0ff */
[----:B------:R-:W-:Y:S02]  /*1560*/  IADD3.X R3, RZ, R3, RZ, P5, !PT ;  /* 0x00000003ff037210 */ /* 0x000fe40002ffe4ff */
[----:B---3--:R-:W-:Y:S02]  /*1570*/  SHF.L.U32 R23, R20, 0x10, RZ ;  /* 0x0000001014177819 */ /* 0x008fe400000006ff */
[----:B----4-:R-:W-:Y:S02]  /*1580*/  SHF.L.U32 R25, R24, 0x10, RZ ;  /* 0x0000001018197819 */ /* 0x010fe400000006ff */
[----:B-----5:R-:W-:-:S05]  /*1590*/  SHF.L.U32 R21, R16, 0x10, RZ ;  /* 0x0000001010157819 */ /* 0x020fca00000006ff */
[----:B------:R-:W-:-:S04]  /*15a0*/  FADD R16, -R8, R21 ;  /* 0x0000001508107221 */ /* 0x000fc80000000100 */
[----:B-1----:R-:W-:Y:S01]  /*15b0*/  FMUL R16, R7, R16 ;  /* 0x0000001007107220 */ /* 0x002fe20000400000 */
[----:B------:R-:W-:Y:S01]  /*15c0*/  FADD R18, R18, R23 ;  /* 0x0000001712127221 */ /* 0x000fe20000000000 */
[----:B------:R-:W-:-:S03]  /*15d0*/  FADD R25, R22, R25 ;  /* 0x0000001916197221 */ /* 0x000fc60000000000 */
[----:B------:R-:W-:-:S04]  /*15e0*/  FADD R21, R18, 1 ;  /* 0x3f80000012157421 */ /* 0x000fc80000000000 */
[----:B------:R-:W-:Y:S01]  /*15f0*/  FFMA R16, R16, R21, R25 ;  /* 0x0000001510107223 */ /* 0x000fe20000000019 */
[----:B------:R-:W-:-:S04]  /*1600*/  IMAD.WIDE R18, R19, R6, c[0x0][0x178] ;  /* 0x00005e0013127625 */ /* 0x000fc800078e0206 */
[----:B------:R-:W-:-:S05]  /*1610*/  F2FP.BF16.PACK_AB R20, RZ, R16 ;  /* 0x00000010ff14723e */ /* 0x000fca00000010ff */
[----:B------:R0:W-:Y:S01]  /*1620*/  @!P1 STG.E.U16 [R18.64], R20 ;  /* 0x0000001412009986 */ /* 0x0001e2000c101504 */
[CC--:B------:R-:W-:Y:S02]  /*1630*/  FSETP.GEU.AND P4, PT, R12.reuse, R16.reuse, PT ;  /* 0x000000100c00720b */ /* 0x0c0fe40003f8e000 */
[CC--:B------:R-:W-:Y:S02]  /*1640*/  FSETP.GT.AND P6, PT, R9.reuse, R16.reuse, PT ;  /* 0x000000100900720b */ /* 0x0c0fe40003fc4000 */
[-C--:B------:R-:W-:Y:S02]  /*1650*/  FSEL R21, R12, R16.reuse, !P4 ;  /* 0x000000100c157208 */ /* 0x080fe40006000000 */
[----:B------:R-:W-:Y:S02]  /*1660*/  IADD3 R22, P4, R4, 0x10, RZ ;  /* 0x0000001004167810 */ /* 0x000fe40007f9e0ff */
[----:B------:R-:W-:Y:S02]  /*1670*/  FSEL R16, R9, R16, P6 ;  /* 0x0000001009107208 */ /* 0x000fe40003000000 */
[----:B------:R-:W-:-:S02]  /*1680*/  IADD3.X R23, RZ, R5, RZ, P4, !PT ;  /* 0x00000005ff177210 */ /* 0x000fc400027fe4ff */
[----:B------:R-:W-:Y:S02]  /*1690*/  @!P1 FSEL R12, R12, R21, P3 ;  /* 0x000000150c0c9208 */ /* 0x000fe40001800000 */
[----:B------:R-:W-:Y:S01]  /*16a0*/  @!P1 FSEL R9, R9, R16, P2 ;  /* 0x0000001009099208 */ /* 0x000fe20001000000 */
[----:B0-----:R-:W-:Y:S05]  /*16b0*/  @!P0 BRA `(.L_x_3) ;  /* 0xfffffd8000008947 */ /* 0x001fea000383ffff */
[----:B------:R-:W0:Y:S01]  /*16c0*/  SHFL.BFLY PT, R3, R12, 0x2, 0x1f ;  /* 0x0c401f000c037f89 */ /* 0x000e2200000e0000 */
[C---:B------:R-:W-:Y:S01]  /*16d0*/  FSETP.NAN.AND P0, PT, R12.reuse, R12, PT ;  /* 0x0000000c0c00720b */ /* 0x040fe20003f08000 */
[----:B------:R-:W-:Y:S02]  /*16e0*/  IMAD.WIDE R14, R11, R6, c[0x0][0x1a0] ;  /* 0x000068000b0e7625 */ /* 0x000fe400078e0206 */
[----:B------:R-:W1:Y:S01]  /*16f0*/  SHFL.BFLY PT, R4, R9, 0x2, 0x1f ;  /* 0x0c401f0009047f89 */ /* 0x000e6200000e0000 */
[----:B0-----:R-:W-:-:S04]  /*1700*/  FSETP.GEU.AND P2, PT, R12, R3, PT ;  /* 0x000000030c00720b */ /* 0x001fc80003f4e000 */
[C---:B------:R-:W-:Y:S02]  /*1710*/  FSEL R3, R12.reuse, R3, !P2 ;  /* 0x000000030c037208 */ /* 0x040fe40005000000 */
[C---:B------:R-:W-:Y:S02]  /*1720*/  FSETP.NAN.AND P2, PT, R9.reuse, R9, PT ;  /* 0x000000090900720b */ /* 0x040fe40003f48000 */
[----:B------:R-:W-:Y:S02]  /*1730*/  FSEL R3, R12, R3, P0 ;  /* 0x000000030c037208 */ /* 0x000fe40000000000 */
[----:B-1----:R-:W-:-:S03]  /*1740*/  FSETP.GT.AND P0, PT, R9, R4, PT ;  /* 0x000000040900720b */ /* 0x002fc60003f04000 */
[----:B------:R-:W0:Y:S01]  /*1750*/  SHFL.BFLY PT, R2, R3, 0x1, 0x1f ;  /* 0x0c201f0003027f89 */ /* 0x000e2200000e0000 */
[----:B------:R-:W-:Y:S02]  /*1760*/  FSEL R4, R9, R4, P0 ;  /* 0x0000000409047208 */ /* 0x000fe40000000000 */
[----:B------:R-:W-:Y:S02]  /*1770*/  FSETP.NAN.AND P0, PT, R3, R3, PT ;  /* 0x000000030300720b */ /* 0x000fe40003f08000 */
[----:B------:R-:W-:-:S05]  /*1780*/  FSEL R5, R9, R4, P2 ;  /* 0x0000000409057208 */ /* 0x000fca0001000000 */
[----:B------:R-:W1:Y:S01]  /*1790*/  SHFL.BFLY PT, R4, R5, 0x1, 0x1f ;  /* 0x0c201f0005047f89 */ /* 0x000e6200000e0000 */
[----:B0-----:R-:W-:Y:S02]  /*17a0*/  FSETP.GEU.AND P3, PT, R3, R2, PT ;  /* 0x000000020300720b */ /* 0x001fe40003f6e000 */
[----:B-1----:R-:W-:-:S11]  /*17b0*/  FSETP.GT.AND P2, PT, R5, R4, PT ;  /* 0x000000040500720b */ /* 0x002fd60003f44000 */
[----:B------:R-:W-:Y:S02]  /*17c0*/  @P3 FSEL R3, R3, R2, P0 ;  /* 0x0000000203033208 */ /* 0x000fe40000000000 */
[----:B------:R-:W-:Y:S02]  /*17d0*/  FSETP.NAN.AND P0, PT, R5, R5, PT ;  /* 0x000000050500720b */ /* 0x000fe40003f08000 */
[C---:B------:R-:W-:Y:S01]  /*17e0*/  FSETP.GE.AND P3, PT, R3.reuse, RZ, PT ;  /* 0x000000ff0300720b */ /* 0x040fe20003f66000 */
[----:B------:R-:W-:Y:S03]  /*17f0*/  STS [R10.X4], R3 ;  /* 0x000000030a007388 */ /* 0x000fe60000004800 */
[----:B------:R-:W-:Y:S02]  /*1800*/  FSEL R2, R3, RZ, !P3 ;  /* 0x000000ff03027208 */ /* 0x000fe40005800000 */
[----:B------:R-:W-:Y:S01]  /*1810*/  @!P2 FSEL R5, R5, R4, P0 ;  /* 0x000000040505a208 */ /* 0x000fe20000000000 */
[----:B------:R-:W-:Y:S02]  /*1820*/  BAR.SYNC.DEFER_BLOCKING 0x0 ;  /* 0x0000000000007b1d */ /* 0x000fe40000010000 */
[----:B------:R-:W-:Y:S01]  /*1830*/  FADD R4, RZ, -R2 ;  /* 0x80000002ff047221 */ /* 0x000fe20000000000 */
[----:B------:R-:W-:-:S04]  /*1840*/  FSETP.GTU.AND P0, PT, R5, RZ, PT ;  /* 0x000000ff0500720b */ /* 0x000fc80003f0c000 */
[----:B------:R-:W-:Y:S02]  /*1850*/  FSETP.NAN.AND P2, PT, R4, R4, PT ;  /* 0x000000040400720b */ /* 0x000fe40003f48000 */
[----:B------:R-:W-:-:S04]  /*1860*/  FSEL R9, R5, RZ, P0 ;  /* 0x000000ff05097208 */ /* 0x000fc80000000000 */
[----:B------:R-:W-:-:S07]  /*1870*/  FSETP.GT.AND P0, PT, R4, R9, PT ;  /* 0x000000090400720b */ /* 0x000fce0003f04000 */
[----:B------:R-:W-:Y:S01]  /*1880*/  @!P2 FSEL R4, R4, R9, P0 ;  /* 0x000000090404a208 */ /* 0x000fe20000000000 */
[C---:B------:R-:W-:Y:S01]  /*1890*/  IMAD.WIDE R8, R11.reuse, R6, c[0x0][0x190] ;  /* 0x000064000b087625 */ /* 0x040fe200078e0206 */
[----:B------:R-:W-:Y:S01]  /*18a0*/  LOP3.LUT P0, RZ, R0, 0xc0, RZ, 0xc0, !PT ;  /* 0x000000c000ff7812 */ /* 0x000fe2000780c0ff */
[----:B------:R-:W-:Y:S02]  /*18b0*/  LDS R2, [R13.X4] ;  /* 0x000000000d027984 */ /* 0x000fe40000004800 */
[----:B------:R-:W-:Y:S02]  /*18c0*/  FMUL R16, R4, 0.0078740157186985015869 ;  /* 0x3c01020404107820 */ /* 0x000fe40000400000 */
[----:B------:R-:W-:Y:S01]  /*18d0*/  BAR.SYNC.DEFER_BLOCKING 0x0 ;  /* 0x0000000000007b1d */ /* 0x000fe20000010000 */
[----:B------:R-:W-:Y:S02]  /*18e0*/  ISETP.LT.AND P0, PT, R11, 0xe10, !P0 ;  /* 0x00000e100b00780c */ /* 0x000fe40004701270 */
[----:B------:R-:W-:-:S02]  /*18f0*/  FSETP.GT.AND P2, PT, R16, 9.9999997473787516356e-06, PT ;  /* 0x3727c5ac1000780b */ /* 0x000fc40003f44000 */
[----:B------:R-:W-:-:S11]  /*1900*/  FSETP.NAN.AND P3, PT, R16, R16, PT ;  /* 0x000000101000720b */ /* 0x000fd60003f68000 */
[----:B------:R-:W-:-:S04]  /*1910*/  @!P2 FSEL R16, R16, 9.9999997473787516356e-06, P3 ;  /* 0x3727c5ac1010a808 */ /* 0x000fc80001800000 */
[C---:B------:R-:W-:Y:S02]  /*1920*/  FSETP.GT.AND P2, PT, |R16|.reuse, 8.50705917302346158658e+37, PT ;  /* 0x7e8000001000780b */ /* 0x040fe40003f44200 */
[C---:B------:R-:W-:Y:S01]  /*1930*/  FSETP.GEU.AND P3, PT, |R16|.reuse, 1.175494350822287508e-38, PT ;  /* 0x008000001000780b */ /* 0x040fe20003f6e200 */
[----:B------:R0:W-:Y:S04]  /*1940*/  STS [R10.X4], R5 ;  /* 0x000000050a007388 */ /* 0x0001e80000004800 */
[----:B------:R-:W-:Y:S06]  /*1950*/  BAR.SYNC.DEFER_BLOCKING 0x0 ;  /* 0x0000000000007b1d */ /* 0x000fec0000010000 */
[----:B------:R-:W-:Y:S01]  /*1960*/  @P2 FMUL R16, R16, 0.25 ;  /* 0x3e80000010102820 */ /* 0x000fe20000400000 */
[----:B0-----:R-:W-:Y:S01]  /*1970*/  IMAD.WIDE R4, R11, R6, c[0x0][0x188] ;  /* 0x000062000b047625 */ /* 0x001fe200078e0206 */
[----:B------:R-:W-:-:S02]  /*1980*/  MOV R10, 0xfffffffc ;  /* 0xfffffffc000a7802 */ /* 0x000fc40000000f00 */
[----:B------:R-:W-:-:S06]  /*1990*/  @!P3 FMUL R16, R16, 16777216 ;  /* 0x4b8000001010b820 */ /* 0x000fcc0000400000 */
[----:B------:R-:W0:Y:S01]  /*19a0*/  MUFU.RCP R16, R16 ;  /* 0x0000001000107308 */ /* 0x000e220000001000 */
[----:B------:R1:W2:Y:S02]  /*19b0*/  LDS R7, [R13.X4] ;  /* 0x000000000d077984 */ /* 0x0002a40000004800 */
[----:B-1----:R-:W-:Y:S01]  /*19c0*/  IMAD.WIDE R12, R11, R6, c[0x0][0x198] ;  /* 0x000066000b0c7625 */ /* 0x002fe200078e0206 */
[----:B--2---:R-:W-:-:S03]  /*19d0*/  F2FP.BF16.PACK_AB R0, R7, R2 ;  /* 0x000000020700723e */ /* 0x004fc600000010ff */
[----:B------:R-:W-:Y:S01]  /*19e0*/  IMAD.WIDE R2, R11, R6, c[0x0][0x180] ;  /* 0x000060000b027625 */ /* 0x000fe200078e0206 */
[----:B------:R-:W-:-:S04]  /*19f0*/  PRMT R7, R0, 0x7632, R7 ;  /* 0x0000763200077816 */ /* 0x000fc80000000007 */
[----:B------:R1:W-:Y:S01]  /*1a00*/  @P0 STG.E.U16 [R2.64], R0 ;  /* 0x0000000002000986 */ /* 0x0003e2000c101504 */
[C---:B------:R-:W-:Y:S02]  /*1a10*/  PRMT R18, R0.reuse, 0x7632, R18 ;  /* 0x0000763200127816 */ /* 0x040fe40000000012 */
[C---:B------:R-:W-:Y:S01]  /*1a20*/  PRMT R20, R0.reuse, 0x7610, R20 ;  /* 0x0000761000147816 */ /* 0x040fe20000000014 */
[----:B------:R2:W-:Y:S01]  /*1a30*/  @P0 STG.E.U16 [R4.64], R7 ;  /* 0x0000000704000986 */ /* 0x0005e2000c101504 */
[C---:B------:R-:W-:Y:S02]  /*1a40*/  PRMT R21, R0.reuse, 0x7632, R21 ;  /* 0x0000763200157816 */ /* 0x040fe40000000015 */
[----:B-1----:R-:W-:Y:S02]  /*1a50*/  MOV R3, 0x3e800000 ;  /* 0x3e80000000037802 */ /* 0x002fe40000000f00 */
[----:B--2---:R-:W-:Y:S01]  /*1a60*/  PRMT R5, R0, 0x7610, R5 ;  /* 0x0000761000057816 */ /* 0x004fe20000000005 */
[----:B------:R-:W-:Y:S01]  /*1a70*/  IMAD.WIDE R6, R11, R6, c[0x0][0x1a8] ;  /* 0x00006a000b067625 */ /* 0x000fe200078e0206 */
[----:B------:R-:W-:-:S03]  /*1a80*/  FSEL R3, R3, 1, P2 ;  /* 0x3f80000003037808 */ /* 0x000fc60001000000 */
[----:B------:R1:W-:Y:S01]  /*1a90*/  @P0 STG.E.U16 [R8.64], R5 ;  /* 0x0000000508000986 */ /* 0x0003e2000c101504 */
[----:B------:R-:W-:Y:S01]  /*1aa0*/  IMAD.MOV.U32 R11, RZ, RZ, -0x1 ;  /* 0xffffffffff0b7424 */ /* 0x000fe200078e00ff */
[----:B------:R-:W-:Y:S02]  /*1ab0*/  @!P3 FMUL R3, R3, 16777216 ;  /* 0x4b8000000303b820 */ /* 0x000fe40000400000 */
[----:B------:R1:W-:Y:S02]  /*1ac0*/  @P0 STG.E.U16 [R12.64], R18 ;  /* 0x000000120c000986 */ /* 0x0003e4000c101504 */
[----:B0-----:R-:W-:Y:S02]  /*1ad0*/  FMUL R19, R16, R3 ;  /* 0x0000000310137220 */ /* 0x001fe40000400000 */
[----:B------:R1:W-:Y:S04]  /*1ae0*/  @P0 STG.E.U16 [R14.64], R20 ;  /* 0x000000140e000986 */ /* 0x0003e8000c101504 */
[----:B------:R1:W-:Y:S02]  /*1af0*/  @P0 STG.E.U16 [R6.64], R21 ;  /* 0x0000001506000986 */ /* 0x0003e4000c101504 */
.L_x_4:
[----:B------:R-:W-:Y:S02]  /*1b00*/  IADD3 R10, P0, R10, 0x4, RZ ;  /* 0x000000040a0a7810 */ /* 0x000fe40007f1e0ff */
[----:B01----:R-:W-:-:S02]  /*1b10*/  MOV R5, 0x2 ;  /* 0x0000000200057802 */ /* 0x003fc40000000f00 */
[----:B------:R-:W-:Y:S02]  /*1b20*/  IADD3 R6, R17, R10, RZ ;  /* 0x0000000a11067210 */ /* 0x000fe40007ffe0ff */
[----:B------:R-:W-:-:S03]  /*1b30*/  PRMT R0, RZ, 0x7610, R0 ;  /* 0x00007610ff007816 */ /* 0x000fc60000000000 */
[----:B------:R-:W-:-:S05]  /*1b40*/  IMAD.WIDE R4, R6, R5, c[0x0][0x178] ;  /* 0x00005e0006047625 */ /* 0x000fca00078e0205 */
[----:B------:R0:W2:Y:S01]  /*1b50*/  @!P1 LDG.E.EF.U16 R0, [R4.64] ;  /* 0x0000000404009981 */ /* 0x0000a2000c0e1500 */
[----:B------:R-:W-:Y:S02]  /*1b60*/  SHF.R.S32.HI R7, RZ, 0x1f, R6 ;  /* 0x0000001fff077819 */ /* 0x000fe40000011406 */
[----:B------:R-:W-:Y:S02]  /*1b70*/  IADD3 R2, P4, R6, c[0x0][0x1b0], RZ ;  /* 0x00006c0006027a10 */ /* 0x000fe40007f9e0ff */
[----:B------:R-:W-:Y:S02]  /*1b80*/  IADD3.X R11, RZ, R11, RZ, P0, !PT ;  /* 0x0000000bff0b7210 */ /* 0x000fe400007fe4ff */
[----:B------:R-:W-:Y:S02]  /*1b90*/  IADD3.X R3, R7, c[0x0][0x1b4], RZ, P4, !PT ;  /* 0x00006d0007037a10 */ /* 0x000fe400027fe4ff */
[----:B------:R-:W-:Y:S02]  /*1ba0*/  ISETP.GE.U32.AND P0, PT, R10, 0xbfc, PT ;  /* 0x00000bfc0a00780c */ /* 0x000fe40003f06070 */
[----:B0-----:R-:W-:-:S02]  /*1bb0*/  IADD3 R4, P5, R6, c[0x0][0x1b8], RZ ;  /* 0x00006e0006047a10 */ /* 0x001fc40007fbe0ff */
[----:B------:R-:W-:Y:S02]  /*1bc0*/  IADD3 R6, P6, R6, c[0x0][0x1c0], RZ ;  /* 0x0000700006067a10 */ /* 0x000fe40007fde0ff */
[C---:B------:R-:W-:Y:S02]  /*1bd0*/  IADD3.X R5, R7.reuse, c[0x0][0x1bc], RZ, P5, !PT ;  /* 0x00006f0007057a10 */ /* 0x040fe40002ffe4ff */
[----:B------:R-:W-:Y:S02]  /*1be0*/  IADD3.X R7, R7, c[0x0][0x1c4], RZ, P6, !PT ;  /* 0x0000710007077a10 */ /* 0x000fe400037fe4ff */
[----:B------:R-:W-:Y:S02]  /*1bf0*/  ISETP.GE.U32.AND.EX P0, PT, R11, RZ, PT, P0 ;  /* 0x000000ff0b00720c */ /* 0x000fe40003f06100 */
[----:B--2---:R-:W-:-:S05]  /*1c00*/  SHF.L.U32 R0, R0, 0x10, RZ ;  /* 0x0000001000007819 */ /* 0x004fca00000006ff */
[----:B------:R-:W-:-:S04]  /*1c10*/  FMUL R0, R19, R0 ;  /* 0x0000000013007220 */ /* 0x000fc80000400000 */
[----:B------:R-:W0:Y:S02]  /*1c20*/  FRND R8, R0 ;  /* 0x0000000000087307 */ /* 0x000e240000201000 */
[C---:B0-----:R-:W-:Y:S02]  /*1c30*/  FSETP.GT.AND P2, PT, R8.reuse, -127, PT ;  /* 0xc2fe00000800780b */ /* 0x041fe40003f44000 */
[----:B------:R-:W-:-:S11]  /*1c40*/  FSETP.NAN.AND P3, PT, R8, R8, PT ;  /* 0x000000080800720b */ /* 0x000fd60003f68000 */
[----:B------:R-:W-:-:S04]  /*1c50*/  @!P2 FSEL R8, R8, -127, P3 ;  /* 0xc2fe00000808a808 */ /* 0x000fc80001800000 */
[----:B------:R-:W0:Y:S01]  /*1c60*/  F2I.S16.TRUNC.NTZ R9, R8 ;  /* 0x0000000800097305 */ /* 0x000e22000020e900 */
[C---:B------:R-:W-:Y:S02]  /*1c70*/  FSETP.GEU.AND P3, PT, R8.reuse, 127, PT ;  /* 0x42fe00000800780b */ /* 0x040fe40003f6e000 */
[----:B------:R-:W-:-:S11]  /*1c80*/  FSETP.NAN.AND P2, PT, R8, R8, PT ;  /* 0x000000080800720b */ /* 0x000fd60003f48000 */
[----:B0-----:R-:W-:-:S05]  /*1c90*/  @P3 SEL R9, R9, 0x7f, P2 ;  /* 0x0000007f09093807 */ /* 0x001fca0001000000 */
[----:B------:R0:W-:Y:S04]  /*1ca0*/  @!P1 STG.E.U8 [R2.64], R9 ;  /* 0x0000000902009986 */ /* 0x0001e8000c101104 */
[----:B------:R0:W-:Y:S04]  /*1cb0*/  @!P1 STG.E.U8 [R4.64], R9 ;  /* 0x0000000904009986 */ /* 0x0001e8000c101104 */
[----:B------:R0:W-:Y:S01]  /*1cc0*/  @!P1 STG.E.U8 [R6.64], R9 ;  /* 0x0000000906009986 */ /* 0x0001e2000c101104 */
[----:B------:R-:W-:Y:S05]  /*1cd0*/  @!P0 BRA `(.L_x_4) ;  /* 0xfffffe2000008947 */ /* 0x000fea000383ffff */
[----:B------:R-:W-:Y:S05]  /*1ce0*/  EXIT ;  /* 0x000000000000794d */ /* 0x000fea0003800000 */
.L_x_5:
[----:B------:R-:W-:-:S00]  /*1cf0*/  BRA `(.L_x_5) ;  /* 0xfffffff000007947 */ /* 0x000fc0000383ffff */
[----:B------:R-:W-:-:S00]  /*1d00*/  NOP ;  /* 0x0000000000007918 */ /* 0x000fc00000000000 */
[----:B------:R-:W-:-:S00]  /*1d10*/  NOP ;  /* 0x0000000000007918 */ /* 0x000fc00000000000 */
[----:B------:R-:W-:-:S00]  /*1d20*/  NOP ;  /* 0x0000000000007918 */ /* 0x000fc00000000000 */
[----:B------:R-:W-:-:S00]  /*1d30*/  NOP ;  /* 0x0000000000007918 */ /* 0x000fc00000000000 */
[----:B------:R-:W-:-:S00]  /*1d40*/  NOP ;  /* 0x0000000000007918 */ /* 0x000fc00000000000 */
[----:B------:R-:W-:-:S00]  /*1d50*/  NOP ;  /* 0x0000000000007918 */ /* 0x000fc00000000000 */
[----:B------:R-:W-:-:S00]  /*1d60*/  NOP ;  /* 0x0000000000007918 */ /* 0x000fc00000000000 */
[----:B------:R-:W-:-:S00]  /*1d70*/  NOP ;  /* 0x0000000000007918 */ /* 0x000fc00000000000 */
.L_x_6:


//--------------------- .nv.global.init           --------------------------
	.section	.nv.global.init,"aw",@progbits
.nv.global.init:
	.type		_$_str,@object
	.size		_$_str,(.L_0 - _$_str)
_$_str:
        /*0000*/ 	.byte	0x5f, 0x5f, 0x43, 0x55, 0x44, 0x41, 0x5f, 0x46, 0x54, 0x5a, 0x00
.L_0:


//--------------------- .nv.shared.triton_red_fused__to_copy_add_amax_amin_clamp_mul_native_layer_norm_reciprocal_1 --------------------------
	.section	.nv.shared.triton_red_fused__to_copy_add_amax_amin_clamp_mul_native_layer_norm_reciprocal_1,"aw",@nobits
	.sectionflags	@""
	.align	16
